	.target	sm_90a

	.elftype	@"ET_EXEC"


//--------------------- .note.nv.tkinfo           --------------------------
	.section	.note.nv.tkinfo,"",@"SHT_NOTE"
	.sectionflags	@"SHF_NOTE_NV_TKINFO"
	.tkinfo
        /*0018*/ 	.word	0x00000002
        /*0030*/ 	.string	""
        /*0030*/ 	.string	"ptxas"
        /*0030*/ 	.string	"Cuda compilation tools, release 13.0, V13.0.88"
        /*0030*/ 	.string	"Build cuda_13.0.r13.0/compiler.36424714_0"
        /*0030*/ 	.string	"-arch sm_90a -m 64 "



//--------------------- .note.nv.cuinfo           --------------------------
	.section	.note.nv.cuinfo,"",@"SHT_NOTE"
	.sectionflags	@"SHF_NOTE_NV_CUINFO"
        /*0018*/ 	.short	0x0002
        /*001a*/ 	.short	0x005a
        /*001c*/ 	.short	0x0082
	.zero		2


//--------------------- .nv.info                  --------------------------
	.section	.nv.info,"",@"SHT_CUDA_INFO"
	.align	4


	//----- nvinfo : EIATTR_REGCOUNT
	.align		4
        /*0000*/ 	.byte	0x04, 0x2f
        /*0002*/ 	.short	(.L_15 - .L_14)
	.align		4
.L_14:
        /*0004*/ 	.word	index@(_ZN7cutlass13device_kernelINS_4gemm6kernel13GemmUniversalIN4cute5tupleIJiiiiEEENS1_10collective13CollectiveMmaINS1_34MainloopSm90TmaGmmaWarpSpecializedILi2ENS5_IJNS4_1CILi2EEENSA_ILi4EEENSA_ILi1EEEEEENS1_35KernelTmaWarpSpecializedCooperativeEEENS5_IJNSA_ILi128EEENSA_ILi256EEESH_EEENS_6half_tENS5_IJlSD_lEEESK_SL_NS4_8TiledMMAINS4_8MMA_AtomIJNS4_4SM904GMMA26MMA_64x256x16_F32F16F16_SSILNSP_5MajorE0ELSR_0ELNSP_7ScaleInE1ELSS_1EEEEEENS4_6LayoutINS5_IJSB_SD_SD_EEENS5_IJSD_NSA_ILi0EEESX_EEEEENS5_IJNS4_10UnderscoreES10_S10_EEEEENS4_23SM90_TMA_LOAD_MULTICASTENS4_14ComposedLayoutINS4_7SwizzleILi3ELi4ELi3EEENS4_18smem_ptr_flag_bitsILi16EEENSV_INS5_IJNSA_ILi8EEENSA_ILi64EEEEEENS5_IJS1A_SD_EEEEEEEvNS4_8identityES13_S1E_vS1F_EENS_8epilogue10collective6detail29Sm90TmaWarpSpecializedAdapterINS1I_15DefaultEpilogueISK_SL_SL_NS1H_6thread17LinearCombinationISK_Li1EffLNS1M_9ScaleType4KindE0ELNS_15FloatRoundStyleE2ESK_EENS1_15EpilogueDefaultEEEEEvvEEEEvNT_6ParamsE)
        /*0008*/ 	.word	0x000000a8


	//----- nvinfo : EIATTR_FRAME_SIZE
	.align		4
.L_15:
        /*000c*/ 	.byte	0x04, 0x11
        /*000e*/ 	.short	(.L_17 - .L_16)
	.align		4
.L_16:
        /*0010*/ 	.word	index@(_ZN7cutlass13device_kernelINS_4gemm6kernel13GemmUniversalIN4cute5tupleIJiiiiEEENS1_10collective13CollectiveMmaINS1_34MainloopSm90TmaGmmaWarpSpecializedILi2ENS5_IJNS4_1CILi2EEENSA_ILi4EEENSA_ILi1EEEEEENS1_35KernelTmaWarpSpecializedCooperativeEEENS5_IJNSA_ILi128EEENSA_ILi256EEESH_EEENS_6half_tENS5_IJlSD_lEEESK_SL_NS4_8TiledMMAINS4_8MMA_AtomIJNS4_4SM904GMMA26MMA_64x256x16_F32F16F16_SSILNSP_5MajorE0ELSR_0ELNSP_7ScaleInE1ELSS_1EEEEEENS4_6LayoutINS5_IJSB_SD_SD_EEENS5_IJSD_NSA_ILi0EEESX_EEEEENS5_IJNS4_10UnderscoreES10_S10_EEEEENS4_23SM90_TMA_LOAD_MULTICASTENS4_14ComposedLayoutINS4_7SwizzleILi3ELi4ELi3EEENS4_18smem_ptr_flag_bitsILi16EEENSV_INS5_IJNSA_ILi8EEENSA_ILi64EEEEEENS5_IJS1A_SD_EEEEEEEvNS4_8identityES13_S1E_vS1F_EENS_8epilogue10collective6detail29Sm90TmaWarpSpecializedAdapterINS1I_15DefaultEpilogueISK_SL_SL_NS1H_6thread17LinearCombinationISK_Li1EffLNS1M_9ScaleType4KindE0ELNS_15FloatRoundStyleE2ESK_EENS1_15EpilogueDefaultEEEEEvvEEEEvNT_6ParamsE)
        /*0014*/ 	.word	0x00000000


	//----- nvinfo : EIATTR_MIN_STACK_SIZE
	.align		4
.L_17:
        /*0018*/ 	.byte	0x04, 0x12
        /*001a*/ 	.short	(.L_19 - .L_18)
	.align		4
.L_18:
        /*001c*/ 	.word	index@(_ZN7cutlass13device_kernelINS_4gemm6kernel13GemmUniversalIN4cute5tupleIJiiiiEEENS1_10collective13CollectiveMmaINS1_34MainloopSm90TmaGmmaWarpSpecializedILi2ENS5_IJNS4_1CILi2EEENSA_ILi4EEENSA_ILi1EEEEEENS1_35KernelTmaWarpSpecializedCooperativeEEENS5_IJNSA_ILi128EEENSA_ILi256EEESH_EEENS_6half_tENS5_IJlSD_lEEESK_SL_NS4_8TiledMMAINS4_8MMA_AtomIJNS4_4SM904GMMA26MMA_64x256x16_F32F16F16_SSILNSP_5MajorE0ELSR_0ELNSP_7ScaleInE1ELSS_1EEEEEENS4_6LayoutINS5_IJSB_SD_SD_EEENS5_IJSD_NSA_ILi0EEESX_EEEEENS5_IJNS4_10UnderscoreES10_S10_EEEEENS4_23SM90_TMA_LOAD_MULTICASTENS4_14ComposedLayoutINS4_7SwizzleILi3ELi4ELi3EEENS4_18smem_ptr_flag_bitsILi16EEENSV_INS5_IJNSA_ILi8EEENSA_ILi64EEEEEENS5_IJS1A_SD_EEEEEEEvNS4_8identityES13_S1E_vS1F_EENS_8epilogue10collective6detail29Sm90TmaWarpSpecializedAdapterINS1I_15DefaultEpilogueISK_SL_SL_NS1H_6thread17LinearCombinationISK_Li1EffLNS1M_9ScaleType4KindE0ELNS_15FloatRoundStyleE2ESK_EENS1_15EpilogueDefaultEEEEEvvEEEEvNT_6ParamsE)
        /*0020*/ 	.word	0x00000000
.L_19:


//--------------------- .nv.compat                --------------------------
	.section	.nv.compat,"",@"SHT_CUDA_COMPAT_INFO"
	.align	4
        /*0000*/ 	.byte	0x02, 0x09, 0x01, 0x00, 0x02, 0x02, 0x04, 0x00, 0x02, 0x05, 0x05, 0x00, 0x03, 0x07, 0x01, 0x01
        /*0010*/ 	.byte	0x02, 0x03, 0x01, 0x00, 0x02, 0x06, 0x01, 0x00, 0x04, 0x0b, 0x08, 0x00, 0x00, 0x00, 0x00, 0x00
        /*0020*/ 	.byte	0x00, 0x00, 0x00, 0x00


//--------------------- .nv.info._ZN7cutlass13device_kernelINS_4gemm6kernel13GemmUniversalIN4cute5tupleIJiiiiEEENS1_10collective13CollectiveMmaINS1_34MainloopSm90TmaGmmaWarpSpecializedILi2ENS5_IJNS4_1CILi2EEENSA_ILi4EEENSA_ILi1EEEEEENS1_35KernelTmaWarpSpecializedCooperativeEEENS5_IJNSA_ILi128EEENSA_ILi256EEESH_EEENS_6half_tENS5_IJlSD_lEEESK_SL_NS4_8TiledMMAINS4_8MMA_AtomIJNS4_4SM904GMMA26MMA_64x256x16_F32F16F16_SSILNSP_5MajorE0ELSR_0ELNSP_7ScaleInE1ELSS_1EEEEEENS4_6LayoutINS5_IJSB_SD_SD_EEENS5_IJSD_NSA_ILi0EEESX_EEEEENS5_IJNS4_10UnderscoreES10_S10_EEEEENS4_23SM90_TMA_LOAD_MULTICASTENS4_14ComposedLayoutINS4_7SwizzleILi3ELi4ELi3EEENS4_18smem_ptr_flag_bitsILi16EEENSV_INS5_IJNSA_ILi8EEENSA_ILi64EEEEEENS5_IJS1A_SD_EEEEEEEvNS4_8identityES13_S1E_vS1F_EENS_8epilogue10collective6detail29Sm90TmaWarpSpecializedAdapterINS1I_15DefaultEpilogueISK_SL_SL_NS1H_6thread17LinearCombinationISK_Li1EffLNS1M_9ScaleType4KindE0ELNS_15FloatRoundStyleE2ESK_EENS1_15EpilogueDefaultEEEEEvvEEEEvNT_6ParamsE --------------------------
	.section	.nv.info._ZN7cutlass13device_kernelINS_4gemm6kernel13GemmUniversalIN4cute5tupleIJiiiiEEENS1_10collective13CollectiveMmaINS1_34MainloopSm90TmaGmmaWarpSpecializedILi2ENS5_IJNS4_1CILi2EEENSA_ILi4EEENSA_ILi1EEEEEENS1_35KernelTmaWarpSpecializedCooperativeEEENS5_IJNSA_ILi128EEENSA_ILi256EEESH_EEENS_6half_tENS5_IJlSD_lEEESK_SL_NS4_8TiledMMAINS4_8MMA_AtomIJNS4_4SM904GMMA26MMA_64x256x16_F32F16F16_SSILNSP_5MajorE0ELSR_0ELNSP_7ScaleInE1ELSS_1EEEEEENS4_6LayoutINS5_IJSB_SD_SD_EEENS5_IJSD_NSA_ILi0EEESX_EEEEENS5_IJNS4_10UnderscoreES10_S10_EEEEENS4_23SM90_TMA_LOAD_MULTICASTENS4_14ComposedLayoutINS4_7SwizzleILi3ELi4ELi3EEENS4_18smem_ptr_flag_bitsILi16EEENSV_INS5_IJNSA_ILi8EEENSA_ILi64EEEEEENS5_IJS1A_SD_EEEEEEEvNS4_8identityES13_S1E_vS1F_EENS_8epilogue10collective6detail29Sm90TmaWarpSpecializedAdapterINS1I_15DefaultEpilogueISK_SL_SL_NS1H_6thread17LinearCombinationISK_Li1EffLNS1M_9ScaleType4KindE0ELNS_15FloatRoundStyleE2ESK_EENS1_15EpilogueDefaultEEEEEvvEEEEvNT_6ParamsE,"",@"SHT_CUDA_INFO"
	.sectionflags	@""
	.align	4


	//----- nvinfo : EIATTR_CUDA_API_VERSION
	.align		4
        /*0000*/ 	.byte	0x04, 0x37
        /*0002*/ 	.short	(.L_21 - .L_20)
.L_20:
        /*0004*/ 	.word	0x00000082


	//----- nvinfo : EIATTR_KPARAM_INFO
	.align		4
.L_21:
        /*0008*/ 	.byte	0x04, 0x17
        /*000a*/ 	.short	(.L_23 - .L_22)
.L_22:
        /*000c*/ 	.word	0x00000000
        /*0010*/ 	.short	0x0000
        /*0012*/ 	.short	0x0070
        /*0014*/ 	.byte	0x00, 0xf0, 0x01, 0x10


	//----- nvinfo : EIATTR_SPARSE_MMA_MASK
	.align		4
.L_23:
        /*0018*/ 	.byte	0x03, 0x50
        /*001a*/ 	.short	0x0000


	//----- nvinfo : EIATTR_MAXREG_COUNT
	.align		4
        /*001c*/ 	.byte	0x03, 0x1b
        /*001e*/ 	.short	0x00a8


	//----- nvinfo : EIATTR_NUM_BARRIERS
	.align		4
        /*0020*/ 	.byte	0x02, 0x4c
        /*0022*/ 	.byte	0x01
	.zero		1


	//----- nvinfo : EIATTR_EXTERNS
	.align		4
        /*0024*/ 	.byte	0x04, 0x0f
        /*0026*/ 	.short	(.L_25 - .L_24)


	//   ....[0]....
	.align		4
.L_24:
        /*0028*/ 	.word	index@(__assertfail)


	//----- nvinfo : EIATTR_MERCURY_ISA_VERSION
	.align		4
.L_25:
        /*002c*/ 	.byte	0x03, 0x5f
        /*002e*/ 	.short	0x0101


	//----- nvinfo : EIATTR_INT_WARP_WIDE_INSTR_OFFSETS
	.align		4
        /*0030*/ 	.byte	0x04, 0x31
        /*0032*/ 	.short	(.L_27 - .L_26)


	//   ....[0]....
.L_26:
        /*0034*/ 	.word	0x00000440


	//   ....[1]....
        /*0038*/ 	.word	0x00000470


	//   ....[2]....
        /*003c*/ 	.word	0x00000630


	//   ....[3]....
        /*0040*/ 	.word	0x000020f0


	//----- nvinfo : EIATTR_COOP_GROUP_MASK_REGIDS
	.align		4
.L_27:
        /*0044*/ 	.byte	0x04, 0x29
        /*0046*/ 	.short	(.L_29 - .L_28)


	//   ....[0]....
.L_28:
        /*0048*/ 	.word	0xffffffff


	//   ....[1]....
        /*004c*/ 	.word	0xffffffff


	//   ....[2]....
        /*0050*/ 	.word	0xffffffff


	//   ....[3]....
        /*0054*/ 	.word	0xffffffff


	//   ....[4]....
        /*0058*/ 	.word	0xffffffff


	//   ....[5]....
        /*005c*/ 	.word	0xffffffff


	//----- nvinfo : EIATTR_COOP_GROUP_INSTR_OFFSETS
	.align		4
.L_29:
        /*0060*/ 	.byte	0x04, 0x28
        /*0062*/ 	.short	(.L_31 - .L_30)


	//   ....[0]....
.L_30:
        /*0064*/ 	.word	0x00000060


	//   ....[1]....
        /*0068*/ 	.word	0x00000070


	//   ....[2]....
        /*006c*/ 	.word	0x00000130


	//   ....[3]....
        /*0070*/ 	.word	0x00000290


	//   ....[4]....
        /*0074*/ 	.word	0x000007b0


	//   ....[5]....
        /*0078*/ 	.word	0x00001200


	//----- nvinfo : EIATTR_REG_RECONFIG
	.align		4
.L_31:
        /*007c*/ 	.byte	0x01, 0x54
	.zero		2


	//----- nvinfo : EIATTR_SYSCALL_OFFSETS
	.align		4
        /*0080*/ 	.byte	0x04, 0x46
        /*0082*/ 	.short	(.L_33 - .L_32)


	//   ....[0]....
.L_32:
        /*0084*/ 	.word	0x000013c0


	//----- nvinfo : EIATTR_MBARRIER_INSTR_OFFSETS
	.align		4
.L_33:
        /*0088*/ 	.byte	0x04, 0x39
        /*008a*/ 	.short	(.L_35 - .L_34)


	//   ....[0]....
.L_34:
        /*008c*/ 	.word	0x00000230
        /*0090*/ 	.word	0x000000ff
        /*0094*/ 	.word	0x00000000
        /*0098*/ 	.short	0x0100
        /*009a*/ 	.byte	0x08
	.zero		1


	//   ....[1]....
        /*009c*/ 	.word	0x00000240
        /*00a0*/ 	.word	0x000000ff
        /*00a4*/ 	.word	0x00000010
        /*00a8*/ 	.short	0x0100
        /*00aa*/ 	.byte	0x08
	.zero		1


	//   ....[2]....
        /*00ac*/ 	.word	0x00000250
        /*00b0*/ 	.word	0x000000ff
        /*00b4*/ 	.word	0x00000008
        /*00b8*/ 	.short	0x0100
        /*00ba*/ 	.byte	0x08
	.zero		1


	//   ....[3]....
        /*00bc*/ 	.word	0x00000260
        /*00c0*/ 	.word	0x000000ff
        /*00c4*/ 	.word	0x00000018
        /*00c8*/ 	.short	0x0100
        /*00ca*/ 	.byte	0x08
	.zero		1


	//   ....[4]....
        /*00cc*/ 	.word	0x000006b0
        /*00d0*/ 	.word	0x000000ff
        /*00d4*/ 	.word	0x00000030
        /*00d8*/ 	.short	0x0100
        /*00da*/ 	.byte	0x06
	.zero		1


	//   ....[5]....
        /*00dc*/ 	.word	0x00000740
        /*00e0*/ 	.word	0x000000ff
        /*00e4*/ 	.word	0x00000038
        /*00e8*/ 	.short	0x0100
        /*00ea*/ 	.byte	0x06
	.zero		1


	//   ....[6]....
        /*00ec*/ 	.word	0x00001480
        /*00f0*/ 	.word	0x00000003
        /*00f4*/ 	.word	0x00000000
        /*00f8*/ 	.short	0x010a
        /*00fa*/ 	.byte	0x3f
	.zero		1


	//   ....[7]....
        /*00fc*/ 	.word	0x000014c0
        /*0100*/ 	.word	0x00000003
        /*0104*/ 	.word	0x00000000
        /*0108*/ 	.short	0x010a
        /*010a*/ 	.byte	0x3f
	.zero		1


	//   ....[8]....
        /*010c*/ 	.word	0x00001ac0
        /*0110*/ 	.word	0x00000005
        /*0114*/ 	.word	0x00000000
        /*0118*/ 	.short	0x010a
        /*011a*/ 	.byte	0x3f
	.zero		1


	//   ....[9]....
        /*011c*/ 	.word	0x00001b00
        /*0120*/ 	.word	0x00000005
        /*0124*/ 	.word	0x00000000
        /*0128*/ 	.short	0x010a
        /*012a*/ 	.byte	0x3f
	.zero		1


	//   ....[10]....
        /*012c*/ 	.word	0x00001f90
        /*0130*/ 	.word	0x00000005
        /*0134*/ 	.word	0x00000000
        /*0138*/ 	.short	0x0101
        /*013a*/ 	.byte	0x3f
	.zero		1


	//   ....[11]....
        /*013c*/ 	.word	0x00002170
        /*0140*/ 	.word	0x00000003
        /*0144*/ 	.word	0x00000000
        /*0148*/ 	.short	0x0101
        /*014a*/ 	.byte	0x3f
	.zero		1


	//   ....[12]....
        /*014c*/ 	.word	0x0000b050
        /*0150*/ 	.word	0x00000014
        /*0154*/ 	.word	0x00000010
        /*0158*/ 	.short	0x010a
        /*015a*/ 	.byte	0x3f
	.zero		1


	//   ....[13]....
        /*015c*/ 	.word	0x0000b4f0
        /*0160*/ 	.word	0x00000004
        /*0164*/ 	.word	0x00000038
        /*0168*/ 	.short	0x0101
        /*016a*/ 	.byte	0x3f
	.zero		1


	//   ....[14]....
        /*016c*/ 	.word	0x0000bc00
        /*0170*/ 	.word	0x00000005
        /*0174*/ 	.word	0x00000000
        /*0178*/ 	.short	0x010a
        /*017a*/ 	.byte	0x3f
	.zero		1


	//   ....[15]....
        /*017c*/ 	.word	0x0000bc80
        /*0180*/ 	.word	0x00000009
        /*0184*/ 	.word	0x00000000
        /*0188*/ 	.short	0x010a
        /*018a*/ 	.byte	0x3f
	.zero		1


	//   ....[16]....
        /*018c*/ 	.word	0x0000bce0
        /*0190*/ 	.word	0x00000003
        /*0194*/ 	.word	0x00000000
        /*0198*/ 	.short	0x010a
        /*019a*/ 	.byte	0x3f
	.zero		1


	//   ....[17]....
        /*019c*/ 	.word	0x0000bd30
        /*01a0*/ 	.word	0x00000005
        /*01a4*/ 	.word	0x00000000
        /*01a8*/ 	.short	0x010a
        /*01aa*/ 	.byte	0x3f
	.zero		1


	//   ....[18]....
        /*01ac*/ 	.word	0x0000be00
        /*01b0*/ 	.word	0x00000014
        /*01b4*/ 	.word	0x00000010
        /*01b8*/ 	.short	0x010a
        /*01ba*/ 	.byte	0x3f
	.zero		1


	//   ....[19]....
        /*01bc*/ 	.word	0x0000bed0
        /*01c0*/ 	.word	0x00000005
        /*01c4*/ 	.word	0x00000000
        /*01c8*/ 	.short	0x010a
        /*01ca*/ 	.byte	0x3f
	.zero		1


	//----- nvinfo : EIATTR_NUM_MBARRIERS
	.align		4
.L_35:
        /*01cc*/ 	.byte	0x03, 0x38
        /*01ce*/ 	.short	0x0006


	//----- nvinfo : EIATTR_EXIT_INSTR_OFFSETS
	.align		4
        /*01d0*/ 	.byte	0x04, 0x1c
        /*01d2*/ 	.short	(.L_37 - .L_36)


	//   ....[0]....
.L_36:
        /*01d4*/ 	.word	0x00000910


	//   ....[1]....
        /*01d8*/ 	.word	0x00001130


	//   ....[2]....
        /*01dc*/ 	.word	0x0000a680


	//   ....[3]....
        /*01e0*/ 	.word	0x0000abe0


	//   ....[4]....
        /*01e4*/ 	.word	0x0000bcd0


	//----- nvinfo : EIATTR_MAX_THREADS
	.align		4
.L_37:
        /*01e8*/ 	.byte	0x04, 0x05
        /*01ea*/ 	.short	(.L_39 - .L_38)
.L_38:
        /*01ec*/ 	.word	0x00000180
        /*01f0*/ 	.word	0x00000001
        /*01f4*/ 	.word	0x00000001


	//----- nvinfo : EIATTR_CRS_STACK_SIZE
	.align		4
.L_39:
        /*01f8*/ 	.byte	0x04, 0x1e
        /*01fa*/ 	.short	(.L_41 - .L_40)
.L_40:
        /*01fc*/ 	.word	0x00000000


	//----- nvinfo : EIATTR_CBANK_PARAM_SIZE
	.align		4
.L_41:
        /*0200*/ 	.byte	0x03, 0x19
        /*0202*/ 	.short	0x0470


	//----- nvinfo : EIATTR_PARAM_CBANK
	.align		4
        /*0204*/ 	.byte	0x04, 0x0a
        /*0206*/ 	.short	(.L_43 - .L_42)
	.align		4
.L_42:
        /*0208*/ 	.word	index@(.nv.constant0._ZN7cutlass13device_kernelINS_4gemm6kernel13GemmUniversalIN4cute5tupleIJiiiiEEENS1_10collective13CollectiveMmaINS1_34MainloopSm90TmaGmmaWarpSpecializedILi2ENS5_IJNS4_1CILi2EEENSA_ILi4EEENSA_ILi1EEEEEENS1_35KernelTmaWarpSpecializedCooperativeEEENS5_IJNSA_ILi128EEENSA_ILi256EEESH_EEENS_6half_tENS5_IJlSD_lEEESK_SL_NS4_8TiledMMAINS4_8MMA_AtomIJNS4_4SM904GMMA26MMA_64x256x16_F32F16F16_SSILNSP_5MajorE0ELSR_0ELNSP_7ScaleInE1ELSS_1EEEEEENS4_6LayoutINS5_IJSB_SD_SD_EEENS5_IJSD_NSA_ILi0EEESX_EEEEENS5_IJNS4_10UnderscoreES10_S10_EEEEENS4_23SM90_TMA_LOAD_MULTICASTENS4_14ComposedLayoutINS4_7SwizzleILi3ELi4ELi3EEENS4_18smem_ptr_flag_bitsILi16EEENSV_INS5_IJNSA_ILi8EEENSA_ILi64EEEEEENS5_IJS1A_SD_EEEEEEEvNS4_8identityES13_S1E_vS1F_EENS_8epilogue10collective6detail29Sm90TmaWarpSpecializedAdapterINS1I_15DefaultEpilogueISK_SL_SL_NS1H_6thread17LinearCombinationISK_Li1EffLNS1M_9ScaleType4KindE0ELNS_15FloatRoundStyleE2ESK_EENS1_15EpilogueDefaultEEEEEvvEEEEvNT_6ParamsE)
        /*020c*/ 	.short	0x0210
        /*020e*/ 	.short	0x0470


	//----- nvinfo : EIATTR_SW_WAR
	.align		4
.L_43:
        /*0210*/ 	.byte	0x04, 0x36
        /*0212*/ 	.short	(.L_45 - .L_44)
.L_44:
        /*0214*/ 	.word	0x00000008
.L_45:


//--------------------- .nv.callgraph             --------------------------
	.section	.nv.callgraph,"",@"SHT_CUDA_CALLGRAPH"
	.align	4
	.sectionentsize	8
	.align		4
        /*0000*/ 	.word	0x00000000
	.align		4
        /*0004*/ 	.word	0xffffffff
	.align		4
        /*0008*/ 	.word	index@(_ZN7cutlass13device_kernelINS_4gemm6kernel13GemmUniversalIN4cute5tupleIJiiiiEEENS1_10collective13CollectiveMmaINS1_34MainloopSm90TmaGmmaWarpSpecializedILi2ENS5_IJNS4_1CILi2EEENSA_ILi4EEENSA_ILi1EEEEEENS1_35KernelTmaWarpSpecializedCooperativeEEENS5_IJNSA_ILi128EEENSA_ILi256EEESH_EEENS_6half_tENS5_IJlSD_lEEESK_SL_NS4_8TiledMMAINS4_8MMA_AtomIJNS4_4SM904GMMA26MMA_64x256x16_F32F16F16_SSILNSP_5MajorE0ELSR_0ELNSP_7ScaleInE1ELSS_1EEEEEENS4_6LayoutINS5_IJSB_SD_SD_EEENS5_IJSD_NSA_ILi0EEESX_EEEEENS5_IJNS4_10UnderscoreES10_S10_EEEEENS4_23SM90_TMA_LOAD_MULTICASTENS4_14ComposedLayoutINS4_7SwizzleILi3ELi4ELi3EEENS4_18smem_ptr_flag_bitsILi16EEENSV_INS5_IJNSA_ILi8EEENSA_ILi64EEEEEENS5_IJS1A_SD_EEEEEEEvNS4_8identityES13_S1E_vS1F_EENS_8epilogue10collective6detail29Sm90TmaWarpSpecializedAdapterINS1I_15DefaultEpilogueISK_SL_SL_NS1H_6thread17LinearCombinationISK_Li1EffLNS1M_9ScaleType4KindE0ELNS_15FloatRoundStyleE2ESK_EENS1_15EpilogueDefaultEEEEEvvEEEEvNT_6ParamsE)
	.align		4
        /*000c*/ 	.word	index@(__assertfail)
	.align		4
        /*0010*/ 	.word	0x00000000
	.align		4
        /*0014*/ 	.word	0xfffffffe
	.align		4
        /*0018*/ 	.word	0x00000000
	.align		4
        /*001c*/ 	.word	0xfffffffd
	.align		4
        /*0020*/ 	.word	0x00000000
	.align		4
        /*0024*/ 	.word	0xfffffffc


//--------------------- .nv.constant4             --------------------------
	.section	.nv.constant4,"a",@progbits
	.align	8
	.align		8
.nv.constant4:
        /*0000*/ 	.dword	__assertfail
	.align		8
        /*0008*/ 	.dword	__unnamed_1
	.align		8
        /*0010*/ 	.dword	_ZN40_INTERNAL_372b2358_4_k_cu_6e2a3477_292544cuda3std3__45__cpo5beginE
	.align		8
        /*0018*/ 	.dword	_ZN40_INTERNAL_372b2358_4_k_cu_6e2a3477_292544cuda3std3__45__cpo3endE
	.align		8
        /*0020*/ 	.dword	_ZN40_INTERNAL_372b2358_4_k_cu_6e2a3477_292544cuda3std3__45__cpo6cbeginE
	.align		8
        /*0028*/ 	.dword	_ZN40_INTERNAL_372b2358_4_k_cu_6e2a3477_292544cuda3std3__45__cpo4cendE
	.align		8
        /*0030*/ 	.dword	_ZN40_INTERNAL_372b2358_4_k_cu_6e2a3477_292544cuda3std3__442_GLOBAL__N__372b2358_4_k_cu_6e2a3477_292546ignoreE
	.align		8
        /*0038*/ 	.dword	_ZN40_INTERNAL_372b2358_4_k_cu_6e2a3477_292544cuda3std3__419piecewise_constructE
	.align		8
        /*0040*/ 	.dword	_ZN40_INTERNAL_372b2358_4_k_cu_6e2a3477_292544cuda3std3__48in_placeE
	.align		8
        /*0048*/ 	.dword	_ZN40_INTERNAL_372b2358_4_k_cu_6e2a3477_292544cuda3std6ranges3__45__cpo4swapE
	.align		8
        /*0050*/ 	.dword	_ZN40_INTERNAL_372b2358_4_k_cu_6e2a3477_292544cuda3std6ranges3__45__cpo9iter_moveE
	.align		8
        /*0058*/ 	.dword	_ZN40_INTERNAL_372b2358_4_k_cu_6e2a3477_292544cute7productE
	.align		8
        /*0060*/ 	.dword	_ZN40_INTERNAL_372b2358_4_k_cu_6e2a3477_292544cute1_E
	.align		8
        /*0068*/ 	.dword	$str$22
	.align		8
        /*0070*/ 	.dword	$str$23


//--------------------- .text._ZN7cutlass13device_kernelINS_4gemm6kernel13GemmUniversalIN4cute5tupleIJiiiiEEENS1_10collective13CollectiveMmaINS1_34MainloopSm90TmaGmmaWarpSpecializedILi2ENS5_IJNS4_1CILi2EEENSA_ILi4EEENSA_ILi1EEEEEENS1_35KernelTmaWarpSpecializedCooperativeEEENS5_IJNSA_ILi128EEENSA_ILi256EEESH_EEENS_6half_tENS5_IJlSD_lEEESK_SL_NS4_8TiledMMAINS4_8MMA_AtomIJNS4_4SM904GMMA26MMA_64x256x16_F32F16F16_SSILNSP_5MajorE0ELSR_0ELNSP_7ScaleInE1ELSS_1EEEEEENS4_6LayoutINS5_IJSB_SD_SD_EEENS5_IJSD_NSA_ILi0EEESX_EEEEENS5_IJNS4_10UnderscoreES10_S10_EEEEENS4_23SM90_TMA_LOAD_MULTICASTENS4_14ComposedLayoutINS4_7SwizzleILi3ELi4ELi3EEENS4_18smem_ptr_flag_bitsILi16EEENSV_INS5_IJNSA_ILi8EEENSA_ILi64EEEEEENS5_IJS1A_SD_EEEEEEEvNS4_8identityES13_S1E_vS1F_EENS_8epilogue10collective6detail29Sm90TmaWarpSpecializedAdapterINS1I_15DefaultEpilogueISK_SL_SL_NS1H_6thread17LinearCombinationISK_Li1EffLNS1M_9ScaleType4KindE0ELNS_15FloatRoundStyleE2ESK_EENS1_15EpilogueDefaultEEEEEvvEEEEvNT_6ParamsE --------------------------
	.section	.text._ZN7cutlass13device_kernelINS_4gemm6kernel13GemmUniversalIN4cute5tupleIJiiiiEEENS1_10collective13CollectiveMmaINS1_34MainloopSm90TmaGmmaWarpSpecializedILi2ENS5_IJNS4_1CILi2EEENSA_ILi4EEENSA_ILi1EEEEEENS1_35KernelTmaWarpSpecializedCooperativeEEENS5_IJNSA_ILi128EEENSA_ILi256EEESH_EEENS_6half_tENS5_IJlSD_lEEESK_SL_NS4_8TiledMMAINS4_8MMA_AtomIJNS4_4SM904GMMA26MMA_64x256x16_F32F16F16_SSILNSP_5MajorE0ELSR_0ELNSP_7ScaleInE1ELSS_1EEEEEENS4_6LayoutINS5_IJSB_SD_SD_EEENS5_IJSD_NSA_ILi0EEESX_EEEEENS5_IJNS4_10UnderscoreES10_S10_EEEEENS4_23SM90_TMA_LOAD_MULTICASTENS4_14ComposedLayoutINS4_7SwizzleILi3ELi4ELi3EEENS4_18smem_ptr_flag_bitsILi16EEENSV_INS5_IJNSA_ILi8EEENSA_ILi64EEEEEENS5_IJS1A_SD_EEEEEEEvNS4_8identityES13_S1E_vS1F_EENS_8epilogue10collective6detail29Sm90TmaWarpSpecializedAdapterINS1I_15DefaultEpilogueISK_SL_SL_NS1H_6thread17LinearCombinationISK_Li1EffLNS1M_9ScaleType4KindE0ELNS_15FloatRoundStyleE2ESK_EENS1_15EpilogueDefaultEEEEEvvEEEEvNT_6ParamsE,"ax",@progbits
	.align	128
.text._ZN7cutlass13device_kernelINS_4gemm6kernel13GemmUniversalIN4cute5tupleIJiiiiEEENS1_10collective13CollectiveMmaINS1_34MainloopSm90TmaGmmaWarpSpecializedILi2ENS5_IJNS4_1CILi2EEENSA_ILi4EEENSA_ILi1EEEEEENS1_35KernelTmaWarpSpecializedCooperativeEEENS5_IJNSA_ILi128EEENSA_ILi256EEESH_EEENS_6half_tENS5_IJlSD_lEEESK_SL_NS4_8TiledMMAINS4_8MMA_AtomIJNS4_4SM904GMMA26MMA_64x256x16_F32F16F16_SSILNSP_5MajorE0ELSR_0ELNSP_7ScaleInE1ELSS_1EEEEEENS4_6LayoutINS5_IJSB_SD_SD_EEENS5_IJSD_NSA_ILi0EEESX_EEEEENS5_IJNS4_10UnderscoreES10_S10_EEEEENS4_23SM90_TMA_LOAD_MULTICASTENS4_14ComposedLayoutINS4_7SwizzleILi3ELi4ELi3EEENS4_18smem_ptr_flag_bitsILi16EEENSV_INS5_IJNSA_ILi8EEENSA_ILi64EEEEEENS5_IJS1A_SD_EEEEEEEvNS4_8identityES13_S1E_vS1F_EENS_8epilogue10collective6detail29Sm90TmaWarpSpecializedAdapterINS1I_15DefaultEpilogueISK_SL_SL_NS1H_6thread17LinearCombinationISK_Li1EffLNS1M_9ScaleType4KindE0ELNS_15FloatRoundStyleE2ESK_EENS1_15EpilogueDefaultEEEEEvvEEEEvNT_6ParamsE:
        .type           _ZN7cutlass13device_kernelINS_4gemm6kernel13GemmUniversalIN4cute5tupleIJiiiiEEENS1_10collective13CollectiveMmaINS1_34MainloopSm90TmaGmmaWarpSpecializedILi2ENS5_IJNS4_1CILi2EEENSA_ILi4EEENSA_ILi1EEEEEENS1_35KernelTmaWarpSpecializedCooperativeEEENS5_IJNSA_ILi128EEENSA_ILi256EEESH_EEENS_6half_tENS5_IJlSD_lEEESK_SL_NS4_8TiledMMAINS4_8MMA_AtomIJNS4_4SM904GMMA26MMA_64x256x16_F32F16F16_SSILNSP_5MajorE0ELSR_0ELNSP_7ScaleInE1ELSS_1EEEEEENS4_6LayoutINS5_IJSB_SD_SD_EEENS5_IJSD_NSA_ILi0EEESX_EEEEENS5_IJNS4_10UnderscoreES10_S10_EEEEENS4_23SM90_TMA_LOAD_MULTICASTENS4_14ComposedLayoutINS4_7SwizzleILi3ELi4ELi3EEENS4_18smem_ptr_flag_bitsILi16EEENSV_INS5_IJNSA_ILi8EEENSA_ILi64EEEEEENS5_IJS1A_SD_EEEEEEEvNS4_8identityES13_S1E_vS1F_EENS_8epilogue10collective6detail29Sm90TmaWarpSpecializedAdapterINS1I_15DefaultEpilogueISK_SL_SL_NS1H_6thread17LinearCombinationISK_Li1EffLNS1M_9ScaleType4KindE0ELNS_15FloatRoundStyleE2ESK_EENS1_15EpilogueDefaultEEEEEvvEEEEvNT_6ParamsE,@function
        .size           _ZN7cutlass13device_kernelINS_4gemm6kernel13GemmUniversalIN4cute5tupleIJiiiiEEENS1_10collective13CollectiveMmaINS1_34MainloopSm90TmaGmmaWarpSpecializedILi2ENS5_IJNS4_1CILi2EEENSA_ILi4EEENSA_ILi1EEEEEENS1_35KernelTmaWarpSpecializedCooperativeEEENS5_IJNSA_ILi128EEENSA_ILi256EEESH_EEENS_6half_tENS5_IJlSD_lEEESK_SL_NS4_8TiledMMAINS4_8MMA_AtomIJNS4_4SM904GMMA26MMA_64x256x16_F32F16F16_SSILNSP_5MajorE0ELSR_0ELNSP_7ScaleInE1ELSS_1EEEEEENS4_6LayoutINS5_IJSB_SD_SD_EEENS5_IJSD_NSA_ILi0EEESX_EEEEENS5_IJNS4_10UnderscoreES10_S10_EEEEENS4_23SM90_TMA_LOAD_MULTICASTENS4_14ComposedLayoutINS4_7SwizzleILi3ELi4ELi3EEENS4_18smem_ptr_flag_bitsILi16EEENSV_INS5_IJNSA_ILi8EEENSA_ILi64EEEEEENS5_IJS1A_SD_EEEEEEEvNS4_8identityES13_S1E_vS1F_EENS_8epilogue10collective6detail29Sm90TmaWarpSpecializedAdapterINS1I_15DefaultEpilogueISK_SL_SL_NS1H_6thread17LinearCombinationISK_Li1EffLNS1M_9ScaleType4KindE0ELNS_15FloatRoundStyleE2ESK_EENS1_15EpilogueDefaultEEEEEvvEEEEvNT_6ParamsE,(.L_x_321 - _ZN7cutlass13device_kernelINS_4gemm6kernel13GemmUniversalIN4cute5tupleIJiiiiEEENS1_10collective13CollectiveMmaINS1_34MainloopSm90TmaGmmaWarpSpecializedILi2ENS5_IJNS4_1CILi2EEENSA_ILi4EEENSA_ILi1EEEEEENS1_35KernelTmaWarpSpecializedCooperativeEEENS5_IJNSA_ILi128EEENSA_ILi256EEESH_EEENS_6half_tENS5_IJlSD_lEEESK_SL_NS4_8TiledMMAINS4_8MMA_AtomIJNS4_4SM904GMMA26MMA_64x256x16_F32F16F16_SSILNSP_5MajorE0ELSR_0ELNSP_7ScaleInE1ELSS_1EEEEEENS4_6LayoutINS5_IJSB_SD_SD_EEENS5_IJSD_NSA_ILi0EEESX_EEEEENS5_IJNS4_10UnderscoreES10_S10_EEEEENS4_23SM90_TMA_LOAD_MULTICASTENS4_14ComposedLayoutINS4_7SwizzleILi3ELi4ELi3EEENS4_18smem_ptr_flag_bitsILi16EEENSV_INS5_IJNSA_ILi8EEENSA_ILi64EEEEEENS5_IJS1A_SD_EEEEEEEvNS4_8identityES13_S1E_vS1F_EENS_8epilogue10collective6detail29Sm90TmaWarpSpecializedAdapterINS1I_15DefaultEpilogueISK_SL_SL_NS1H_6thread17LinearCombinationISK_Li1EffLNS1M_9ScaleType4KindE0ELNS_15FloatRoundStyleE2ESK_EENS1_15EpilogueDefaultEEEEEvvEEEEvNT_6ParamsE)
        .other          _ZN7cutlass13device_kernelINS_4gemm6kernel13GemmUniversalIN4cute5tupleIJiiiiEEENS1_10collective13CollectiveMmaINS1_34MainloopSm90TmaGmmaWarpSpecializedILi2ENS5_IJNS4_1CILi2EEENSA_ILi4EEENSA_ILi1EEEEEENS1_35KernelTmaWarpSpecializedCooperativeEEENS5_IJNSA_ILi128EEENSA_ILi256EEESH_EEENS_6half_tENS5_IJlSD_lEEESK_SL_NS4_8TiledMMAINS4_8MMA_AtomIJNS4_4SM904GMMA26MMA_64x256x16_F32F16F16_SSILNSP_5MajorE0ELSR_0ELNSP_7ScaleInE1ELSS_1EEEEEENS4_6LayoutINS5_IJSB_SD_SD_EEENS5_IJSD_NSA_ILi0EEESX_EEEEENS5_IJNS4_10UnderscoreES10_S10_EEEEENS4_23SM90_TMA_LOAD_MULTICASTENS4_14ComposedLayoutINS4_7SwizzleILi3ELi4ELi3EEENS4_18smem_ptr_flag_bitsILi16EEENSV_INS5_IJNSA_ILi8EEENSA_ILi64EEEEEENS5_IJS1A_SD_EEEEEEEvNS4_8identityES13_S1E_vS1F_EENS_8epilogue10collective6detail29Sm90TmaWarpSpecializedAdapterINS1I_15DefaultEpilogueISK_SL_SL_NS1H_6thread17LinearCombinationISK_Li1EffLNS1M_9ScaleType4KindE0ELNS_15FloatRoundStyleE2ESK_EENS1_15EpilogueDefaultEEEEEvvEEEEvNT_6ParamsE,@"STO_CUDA_ENTRY STV_DEFAULT"
_ZN7cutlass13device_kernelINS_4gemm6kernel13GemmUniversalIN4cute5tupleIJiiiiEEENS1_10collective13CollectiveMmaINS1_34MainloopSm90TmaGmmaWarpSpecializedILi2ENS5_IJNS4_1CILi2EEENSA_ILi4EEENSA_ILi1EEEEEENS1_35KernelTmaWarpSpecializedCooperativeEEENS5_IJNSA_ILi128EEENSA_ILi256EEESH_EEENS_6half_tENS5_IJlSD_lEEESK_SL_NS4_8TiledMMAINS4_8MMA_AtomIJNS4_4SM904GMMA26MMA_64x256x16_F32F16F16_SSILNSP_5MajorE0ELSR_0ELNSP_7ScaleInE1ELSS_1EEEEEENS4_6LayoutINS5_IJSB_SD_SD_EEENS5_IJSD_NSA_ILi0EEESX_EEEEENS5_IJNS4_10UnderscoreES10_S10_EEEEENS4_23SM90_TMA_LOAD_MULTICASTENS4_14ComposedLayoutINS4_7SwizzleILi3ELi4ELi3EEENS4_18smem_ptr_flag_bitsILi16EEENSV_INS5_IJNSA_ILi8EEENSA_ILi64EEEEEENS5_IJS1A_SD_EEEEEEEvNS4_8identityES13_S1E_vS1F_EENS_8epilogue10collective6detail29Sm90TmaWarpSpecializedAdapterINS1I_15DefaultEpilogueISK_SL_SL_NS1H_6thread17LinearCombinationISK_Li1EffLNS1M_9ScaleType4KindE0ELNS_15FloatRoundStyleE2ESK_EENS1_15EpilogueDefaultEEEEEvvEEEEvNT_6ParamsE:
[----:B------:R-:W0:Y:S01]  /*0000*/  LDC R1, c[0x0][0x28] ;  /* 0x00000a00ff017b82 */ /* 0x000e220000000800 */
[----:B------:R-:W1:Y:S01]  /*0010*/  S2R R18, SR_TID.X ;  /* 0x0000000000127919 */ /* 0x000e620000002100 */
[----:B------:R-:W-:Y:S01]  /*0020*/  ELECT P0, URZ, PT ;  /* 0x00000000003f782f */ /* 0x000fe20003800000 */
[----:B------:R-:W-:Y:S01]  /*0030*/  BSSY B0, `(.L_x_0) ;  /* 0x000000f000007945 */ /* 0x000fe20003800000 */
[--C-:B-1----:R-:W-:Y:S02]  /*0040*/  SHF.R.U32.HI R0, RZ, 0x5, R18.reuse ;  /* 0x00000005ff007819 */ /* 0x102fe40000011612 */
[----:B------:R-:W-:-:S03]  /*0050*/  SHF.R.U32.HI R3, RZ, 0x7, R18 ;  /* 0x00000007ff037819 */ /* 0x000fc60000011612 */
[----:B------:R-:W1:Y:S04]  /*0060*/  SHFL.IDX PT, R2, R0, RZ, 0x1f ;  /* 0x00001fff00027589 */ /* 0x000e6800000e0000 */
[----:B------:R2:W3:Y:S01]  /*0070*/  SHFL.IDX PT, R5, R3, RZ, 0x1f ;  /* 0x00001fff03057589 */ /* 0x0004e200000e0000 */
[----:B-1----:R-:W-:-:S13]  /*0080*/  ISETP.NE.OR P0, PT, R2, RZ, !P0 ;  /* 0x000000ff0200720c */ /* 0x002fda0004705670 */
[----:B0-23--:R-:W-:Y:S05]  /*0090*/  @P0 BRA `(.L_x_1) ;  /* 0x0000000000200947 */ /* 0x00dfea0003800000 */
[----:B------:R-:W-:Y:S02]  /*00a0*/  ULDC.64 UR4, c[0x0][0x198] ;  /* 0x0000660000047ab9 */ /* 0x000fe40000000a00 */
[----:B------:R-:W-:Y:S02]  /*00b0*/  UIADD3 UR6, UP0, UR4, 0xf0, URZ ;  /* 0x000000f004067890 */ /* 0x000fe4000ff1e03f */
[----:B------:R-:W-:Y:S02]  /*00c0*/  UIADD3 UR4, UP1, UR4, 0x1f0, URZ ;  /* 0x000001f004047890 */ /* 0x000fe4000ff3e03f */
[----:B------:R-:W-:Y:S02]  /*00d0*/  UIADD3.X UR7, URZ, UR5, URZ, UP0, !UPT ;  /* 0x000000053f077290 */ /* 0x000fe400087fe43f */
[----:B------:R-:W-:-:S07]  /*00e0*/  UIADD3.X UR5, URZ, UR5, URZ, UP1, !UPT ;  /* 0x000000053f057290 */ /* 0x000fce0008ffe43f */
[----:B------:R0:W-:Y:S02]  /*00f0*/  UTMACCTL.PF [UR6] ;  /* 0x00000000060079b9 */ /* 0x0001e40008040000 */
[----:B------:R0:W-:Y:S02]  /*0100*/  UTMACCTL.PF [UR4] ;  /* 0x00000000040079b9 */ /* 0x0001e40008040000 */
[----:B0-----:R-:W-:Y:S01]  /*0110*/  NOP ;  /* 0x0000000000007918 */ /* 0x001fe20000000000 */
.L_x_1:
[----:B------:R-:W-:Y:S05]  /*0120*/  BSYNC B0 ;  /* 0x0000000000007941 */ /* 0x000fea0003800000 */
.L_x_0:
[----:B------:R-:W0:Y:S02]  /*0130*/  SHFL.IDX PT, R3, R0, RZ, 0x1f ;  /* 0x00001fff00037589 */ /* 0x000e2400000e0000 */
[----:B0-----:R-:W-:-:S13]  /*0140*/  ISETP.NE.AND P0, PT, R3, RZ, PT ;  /* 0x000000ff0300720c */ /* 0x001fda0003f05270 */
[----:B------:R-:W-:Y:S05]  /*0150*/  @P0 BRA `(.L_x_2) ;  /* 0x0000000000480947 */ /* 0x000fea0003800000 */
[----:B------:R-:W0:Y:S01]  /*0160*/  S2UR UR8, SR_CgaCtaId ;  /* 0x00000000000879c3 */ /* 0x000e220000008800 */
[----:B------:R-:W-:Y:S01]  /*0170*/  UMOV UR4, 0x400 ;  /* 0x0000040000047882 */ /* 0x000fe20000000000 */
[----:B------:R-:W-:Y:S01]  /*0180*/  UMOV UR5, 0x1 ;  /* 0x0000000100057882 */ /* 0x000fe20000000000 */
[----:B------:R-:W-:Y:S01]  /*0190*/  UMOV UR6, 0xa ;  /* 0x0000000a00067882 */ /* 0x000fe20000000000 */
[----:B------:R-:W-:Y:S01]  /*01a0*/  ELECT P0, URZ, PT ;  /* 0x00000000003f782f */ /* 0x000fe20003800000 */
[----:B------:R-:W-:-:S04]  /*01b0*/  UIADD3 UR6, -UR6, 0x100000, URZ ;  /* 0x0010000006067890 */ /* 0x000fc8000fffe13f */
[----:B------:R-:W-:Y:S02]  /*01c0*/  USHF.L.U32 UR7, UR6, 0xb, URZ ;  /* 0x0000000b06077899 */ /* 0x000fe4000800063f */
[----:B------:R-:W-:Y:S02]  /*01d0*/  USHF.L.U32 UR6, UR6, 0x1, URZ ;  /* 0x0000000106067899 */ /* 0x000fe4000800063f */
[----:B0-----:R-:W-:Y:S02]  /*01e0*/  ULEA UR8, UR8, UR4, 0x18 ;  /* 0x0000000408087291 */ /* 0x001fe4000f8ec03f */
[----:B------:R-:W-:-:S04]  /*01f0*/  UIADD3 UR4, -UR5, 0x100000, URZ ;  /* 0x0010000005047890 */ /* 0x000fc8000fffe13f */
[----:B------:R-:W-:Y:S02]  /*0200*/  USHF.L.U32 UR5, UR4, 0xb, URZ ;  /* 0x0000000b04057899 */ /* 0x000fe4000800063f */
[----:B------:R-:W-:Y:S01]  /*0210*/  USHF.L.U32 UR4, UR4, 0x1, URZ ;  /* 0x0000000104047899 */ /* 0x000fe2000800063f */
[----:B------:R-:W0:Y:S11]  /*0220*/  FENCE.VIEW.ASYNC.S ;  /* 0x00000000000073c6 */ /* 0x000e360000000000 */
[----:B0-----:R0:W1:Y:S01]  /*0230*/  SYNCS.EXCH.64 URZ, [UR8], UR4 ;  /* 0x00000004083f75b2 */ /* 0x0010620008000100 */
[----:B------:R0:W2:Y:S01]  /*0240*/  SYNCS.EXCH.64 URZ, [UR8+0x10], UR6 ;  /* 0x00001006083f75b2 */ /* 0x0000a20008000100 */
[----:B------:R0:W3:Y:S01]  /*0250*/  SYNCS.EXCH.64 URZ, [UR8+0x8], UR4 ;  /* 0x00000804083f75b2 */ /* 0x0000e20008000100 */
[----:B------:R0:W4:Y:S01]  /*0260*/  SYNCS.EXCH.64 URZ, [UR8+0x18], UR6 ;  /* 0x00001806083f75b2 */ /* 0x0001220008000100 */
[----:B------:R-:W-:Y:S01]  /*0270*/  NOP ;  /* 0x0000000000007918 */ /* 0x000fe20000000000 */
.L_x_2:
[----:B------:R-:W-:Y:S01]  /*0280*/  SHF.R.S32.HI R7, RZ, 0x1f, R18 ;  /* 0x0000001fff077819 */ /* 0x000fe20000011412 */
[----:B------:R-:W5:Y:S01]  /*0290*/  SHFL.IDX PT, R0, R0, RZ, 0x1f ;  /* 0x00001fff00007589 */ /* 0x000f6200000e0000 */
[----:B0-----:R-:W0:Y:S01]  /*02a0*/  S2UR UR8, SR_CTAID.X ;  /* 0x00000000000879c3 */ /* 0x001e220000002500 */
[----:B------:R-:W-:Y:S02]  /*02b0*/  ELECT P0, URZ, PT ;  /* 0x00000000003f782f */ /* 0x000fe40003800000 */
[----:B------:R-:W-:Y:S01]  /*02c0*/  LEA.HI R7, R7, R18, RZ, 0x7 ;  /* 0x0000001207077211 */ /* 0x000fe200078f38ff */
[----:B------:R-:W1:Y:S01]  /*02d0*/  S2R R4, SR_CTAID.Y ;  /* 0x0000000000047919 */ /* 0x000e620000002600 */
[----:B------:R-:W-:Y:S01]  /*02e0*/  SHF.R.S32.HI R8, RZ, 0x1f, R3 ;  /* 0x0000001fff087819 */ /* 0x000fe20000011403 */
[----:B------:R-:W-:Y:S01]  /*02f0*/  ULDC UR4, c[0x0][0x150] ;  /* 0x0000540000047ab9 */ /* 0x000fe20000000800 */
[----:B------:R-:W-:Y:S01]  /*0300*/  LOP3.LUT R7, R7, 0xffffff80, RZ, 0xc0, !PT ;  /* 0xffffff8007077812 */ /* 0x000fe200078ec0ff */
[----:B------:R-:W-:Y:S01]  /*0310*/  NOP ;  /* 0x0000000000007918 */ /* 0x000fe20000000000 */
[----:B------:R-:W-:Y:S01]  /*0320*/  LEA.HI R8, R8, R3, RZ, 0x2 ;  /* 0x0000000308087211 */ /* 0x000fe200078f10ff */
[----:B------:R-:W2:Y:S01]  /*0330*/  LDC R10, c[0x0][0x144] ;  /* 0x00005100ff0a7b82 */ /* 0x000ea20000000800 */
[----:B------:R-:W-:Y:S01]  /*0340*/  NOP ;  /* 0x0000000000007918 */ /* 0x000fe20000000000 */
[----:B------:R-:W-:Y:S01]  /*0350*/  IMAD.IADD R6, R18, 0x1, -R7 ;  /* 0x0000000112067824 */ /* 0x000fe200078e0a07 */
[----:B------:R-:W-:Y:S01]  /*0360*/  LOP3.LUT R8, R8, 0x3ffffffc, RZ, 0xc0, !PT ;  /* 0x3ffffffc08087812 */ /* 0x000fe200078ec0ff */
[----:B------:R-:W-:Y:S01]  /*0370*/  IMAD.MOV.U32 R22, RZ, RZ, 0x1 ;  /* 0x00000001ff167424 */ /* 0x000fe200078e00ff */
[----:B------:R-:W-:-:S02]  /*0380*/  ISETP.NE.AND P3, PT, R5, RZ, PT ;  /* 0x000000ff0500720c */ /* 0x000fc40003f65270 */
[----:B------:R-:W-:Y:S01]  /*0390*/  SHF.R.S32.HI R7, RZ, 0x1f, R6 ;  /* 0x0000001fff077819 */ /* 0x000fe20000011406 */
[----:B------:R-:W-:Y:S01]  /*03a0*/  IMAD.IADD R8, R3, 0x1, -R8 ;  /* 0x0000000103087824 */ /* 0x000fe200078e0a08 */
[----:B------:R-:W3:Y:S02]  /*03b0*/  LDC R13, c[0x0][0x140] ;  /* 0x00005000ff0d7b82 */ /* 0x000ee40000000800 */
[----:B------:R-:W-:Y:S02]  /*03c0*/  LEA.HI R7, R7, R6, RZ, 0x3 ;  /* 0x0000000607077211 */ /* 0x000fe400078f18ff */
[----:B-----5:R-:W-:Y:S02]  /*03d0*/  ISETP.NE.OR P0, PT, R0, RZ, !P0 ;  /* 0x000000ff0000720c */ /* 0x020fe40004705670 */
[--C-:B------:R-:W-:Y:S02]  /*03e0*/  SHF.R.S32.HI R0, RZ, 0x3, R7.reuse ;  /* 0x00000003ff007819 */ /* 0x100fe40000011407 */
[----:B------:R-:W-:-:S02]  /*03f0*/  SHF.R.S32.HI R7, RZ, 0x1f, R7 ;  /* 0x0000001fff077819 */ /* 0x000fc40000011407 */
[----:B0-----:R-:W-:Y:S02]  /*0400*/  I2FP.F32.U32 R9, UR8 ;  /* 0x0000000800097c45 */ /* 0x001fe40008201000 */
[----:B------:R-:W-:-:S03]  /*0410*/  LEA.HI R7, R7, R0, RZ, 0x2 ;  /* 0x0000000007077211 */ /* 0x000fc600078f10ff */
[----:B------:R-:W-:Y:S01]  /*0420*/  FMUL R9, R9, UR4 ;  /* 0x0000000409097c20 */ /* 0x000fe20008400000 */
[----:B------:R-:W-:Y:S01]  /*0430*/  LOP3.LUT R7, R7, 0xfffffffc, RZ, 0xc0, !PT ;  /* 0xfffffffc07077812 */ /* 0x000fe200078ec0ff */
[----:B------:R-:W-:Y:S01]  /*0440*/  VOTEU.ALL UP0, P0 ;  /* 0x00000000003f7886 */ /* 0x000fe20000000000 */
[----:B-1----:R-:W-:Y:S01]  /*0450*/  I2FP.F32.U32 R3, R4 ;  /* 0x0000000400037245 */ /* 0x002fe20000201000 */
[----:B------:R-:W-:Y:S01]  /*0460*/  ULDC UR4, c[0x0][0x154] ;  /* 0x0000550000047ab9 */ /* 0x000fe20000000800 */
[----:B------:R-:W-:Y:S01]  /*0470*/  VOTEU.ALL UP1, P0 ;  /* 0x00000000003f7886 */ /* 0x000fe20000020000 */
[----:B------:R-:W0:Y:S01]  /*0480*/  F2I.U32.TRUNC.NTZ R9, R9 ;  /* 0x0000000900097305 */ /* 0x000e22000020f000 */
[----:B------:R-:W-:Y:S01]  /*0490*/  IMAD.IADD R7, R0, 0x1, -R7 ;  /* 0x0000000100077824 */ /* 0x000fe200078e0a07 */
[----:B------:R-:W1:Y:S01]  /*04a0*/  @!UP0 S2UR UR7, SR_CgaCtaId ;  /* 0x00000000000789c3 */ /* 0x000e620000008800 */
[----:B------:R-:W-:Y:S01]  /*04b0*/  FMUL R12, R3, UR4 ;  /* 0x00000004030c7c20 */ /* 0x000fe20008400000 */
[----:B------:R-:W-:Y:S01]  /*04c0*/  UMOV UR4, 0x20 ;  /* 0x0000002000047882 */ /* 0x000fe20000000000 */
[----:B------:R-:W-:Y:S01]  /*04d0*/  IMAD R8, R8, 0x4, R7 ;  /* 0x0000000408087824 */ /* 0x000fe200078e0207 */
[----:B------:R-:W-:Y:S01]  /*04e0*/  @!UP0 UMOV UR6, 0x400 ;  /* 0x0000040000068882 */ /* 0x000fe20000000000 */
[----:B------:R-:W-:-:S04]  /*04f0*/  @!UP0 UIADD3 UR4, -UR4, 0x100000, URZ ;  /* 0x0010000004048890 */ /* 0x000fc8000fffe13f */
[----:B------:R-:W-:Y:S02]  /*0500*/  @!UP0 USHF.L.U32 UR5, UR4, 0xb, URZ ;  /* 0x0000000b04058899 */ /* 0x000fe4000800063f */
[----:B------:R-:W-:Y:S01]  /*0510*/  @!UP0 USHF.L.U32 UR4, UR4, 0x1, URZ ;  /* 0x0000000104048899 */ /* 0x000fe2000800063f */
[----:B---3--:R-:W-:Y:S01]  /*0520*/  ISETP.EQ.U32.AND P2, PT, R13, 0x1, PT ;  /* 0x000000010d00780c */ /* 0x008fe20003f42070 */
[----:B------:R-:W3:Y:S01]  /*0530*/  F2I.U32.TRUNC.NTZ R12, R12 ;  /* 0x0000000c000c7305 */ /* 0x000ee2000020f000 */
[----:B------:R-:W-:Y:S01]  /*0540*/  LEA.HI R0, R8, R8, RZ, 0x1 ;  /* 0x0000000808007211 */ /* 0x000fe200078f08ff */
[----:B------:R-:W5:Y:S03]  /*0550*/  LDC R7, c[0x0][0x148] ;  /* 0x00005200ff077b82 */ /* 0x000f660000000800 */
[----:B------:R-:W-:Y:S01]  /*0560*/  LOP3.LUT R11, R0, 0xfffffffe, RZ, 0xc0, !PT ;  /* 0xfffffffe000b7812 */ /* 0x000fe200078ec0ff */
[----:B0-----:R-:W-:Y:S01]  /*0570*/  IMAD.MOV R15, RZ, RZ, -R9 ;  /* 0x000000ffff0f7224 */ /* 0x001fe200078e0a09 */
[----:B------:R-:W-:-:S03]  /*0580*/  SHF.R.S32.HI R9, RZ, 0x1f, R2 ;  /* 0x0000001fff097819 */ /* 0x000fc60000011402 */
[----:B--2---:R-:W-:Y:S01]  /*0590*/  IMAD R3, R10, R15, UR8 ;  /* 0x000000080a037e24 */ /* 0x004fe2000f8e020f */
[----:B------:R-:W-:Y:S01]  /*05a0*/  LEA.HI R9, R9, R2, RZ, 0x2 ;  /* 0x0000000209097211 */ /* 0x000fe200078f10ff */
[C---:B------:R-:W-:Y:S02]  /*05b0*/  IMAD.IADD R0, R8.reuse, 0x1, -R11 ;  /* 0x0000000108007824 */ /* 0x040fe400078e0a0b */
[----:B------:R-:W-:Y:S01]  /*05c0*/  IMAD.SHL.U32 R11, R8, 0x4, RZ ;  /* 0x00000004080b7824 */ /* 0x000fe200078e00ff */
[----:B------:R-:W-:Y:S01]  /*05d0*/  LOP3.LUT R9, R9, 0xfffffffc, RZ, 0xc0, !PT ;  /* 0xfffffffc09097812 */ /* 0x000fe200078ec0ff */
[----:B---3--:R-:W-:Y:S01]  /*05e0*/  IMAD.MOV R20, RZ, RZ, -R12 ;  /* 0x000000ffff147224 */ /* 0x008fe200078e0a0c */
[----:B------:R-:W-:Y:S01]  /*05f0*/  ISETP.NE.AND P4, PT, R0, R3, PT ;  /* 0x000000030000720c */ /* 0x000fe20003f85270 */
[----:B-1----:R-:W-:Y:S01]  /*0600*/  @!UP0 ULEA UR6, UR7, UR6, 0x18 ;  /* 0x0000000607068291 */ /* 0x002fe2000f8ec03f */
[----:B------:R-:W-:Y:S01]  /*0610*/  LOP3.LUT R152, R8, 0xc, R11, 0x78, !PT ;  /* 0x0000000c08987812 */ /* 0x000fe200078e780b */
[----:B------:R-:W-:Y:S01]  /*0620*/  IMAD.IADD R0, R2, 0x1, -R9 ;  /* 0x0000000102007824 */ /* 0x000fe200078e0a09 */
[----:B------:R-:W-:Y:S01]  /*0630*/  VOTEU.ALL UP0, P0 ;  /* 0x00000000003f7886 */ /* 0x000fe20000000000 */
[----:B------:R-:W-:Y:S01]  /*0640*/  LOP3.LUT P0, RZ, R6, 0x7, RZ, 0xc0, !PT ;  /* 0x0000000706ff7812 */ /* 0x000fe2000780c0ff */
[----:B------:R-:W-:-:S02]  /*0650*/  VIADD R6, R5, 0xffffffff ;  /* 0xffffffff05067836 */ /* 0x000fc40000000000 */
[----:B------:R-:W-:Y:S01]  /*0660*/  ISETP.NE.AND P1, PT, R0, 0x3, PT ;  /* 0x000000030000780c */ /* 0x000fe20003f25270 */
[----:B-----5:R-:W-:Y:S01]  /*0670*/  IMAD R9, R7, R20, R4 ;  /* 0x0000001407097224 */ /* 0x020fe200078e0204 */
[----:B------:R-:W-:Y:S02]  /*0680*/  ISETP.LT.U32.AND P0, PT, R152, 0x8, !P0 ;  /* 0x000000089800780c */ /* 0x000fe40004701070 */
[----:B------:R-:W-:Y:S01]  /*0690*/  ISETP.EQ.OR P1, PT, R0, RZ, !P1 ;  /* 0x000000ff0000720c */ /* 0x000fe20004f22670 */
[----:B------:R-:W0:Y:S02]  /*06a0*/  FENCE.VIEW.ASYNC.S ;  /* 0x00000000000073c6 */ /* 0x000e240000000000 */
[----:B0-----:R0:W1:Y:S01]  /*06b0*/  @!UP0 SYNCS.EXCH.64 URZ, [UR6+0x30], UR4 ;  /* 0x00003004063f85b2 */ /* 0x0010620008000100 */
[----:B------:R-:W-:Y:S02]  /*06c0*/  @P4 LEA.HI R2, R152, R152, RZ, 0x1 ;  /* 0x0000009898024211 */ /* 0x000fe400078f08ff */
[----:B------:R-:W-:-:S02]  /*06d0*/  ISETP.EQ.AND P1, PT, R5, RZ, P1 ;  /* 0x000000ff0500720c */ /* 0x000fc40000f22270 */
[----:B------:R-:W-:Y:S02]  /*06e0*/  @P4 SHF.R.S32.HI R2, RZ, 0x1, R2 ;  /* 0x00000001ff024819 */ /* 0x000fe40000011402 */
[----:B------:R-:W-:Y:S02]  /*06f0*/  ISETP.GE.U32.AND P6, PT, R6, 0x2, PT ;  /* 0x000000020600780c */ /* 0x000fe40003fc6070 */
[----:B------:R-:W-:Y:S02]  /*0700*/  @P4 ISETP.NE.AND P5, PT, R2, R9, PT ;  /* 0x000000090200420c */ /* 0x000fe40003fa5270 */
[----:B------:R-:W-:Y:S02]  /*0710*/  SEL R9, RZ, 0x1, !P0 ;  /* 0x00000001ff097807 */ /* 0x000fe40004000000 */
[----:B------:R-:W-:Y:S02]  /*0720*/  @P4 SEL R22, RZ, 0x1, P5 ;  /* 0x00000001ff164807 */ /* 0x000fe40002800000 */
[----:B------:R-:W-:Y:S01]  /*0730*/  SEL R19, RZ, 0x1, !P1 ;  /* 0x00000001ff137807 */ /* 0x000fe20004800000 */
[----:B------:R0:W2:Y:S01]  /*0740*/  @!UP1 SYNCS.EXCH.64 URZ, [UR6+0x38], UR4 ;  /* 0x00003804063f95b2 */ /* 0x0000a20008000100 */
[----:B------:R-:W-:Y:S01]  /*0750*/  LOP3.LUT R22, R22, R9, RZ, 0xc0, !PT ;  /* 0x0000000916167212 */ /* 0x000fe200078ec0ff */
[----:B------:R-:W-:Y:S01]  /*0760*/  NOP ;  /* 0x0000000000007918 */ /* 0x000fe20000000000 */
[----:B------:R-:W-:Y:S01]  /*0770*/  SEL R19, R19, 0x2, P6 ;  /* 0x0000000213137807 */ /* 0x000fe20003000000 */
[----:B------:R-:W-:Y:S06]  /*0780*/  @!P2 BRA `(.L_x_3) ;  /* 0x000000000008a947 */ /* 0x000fec0003800000 */
[----:B-12-4-:R-:W-:Y:S01]  /*0790*/  UCGABAR_ARV ;  /* 0x00000000000079c7 */ /* 0x016fe20008000000 */
[----:B------:R-:W-:Y:S05]  /*07a0*/  BRA `(.L_x_4) ;  /* 0x0000000000047947 */ /* 0x000fea0003800000 */
.L_x_3:
[----:B-12-4-:R-:W-:Y:S01]  /*07b0*/  NOP ;  /* 0x0000000000007918 */ /* 0x016fe20000000000 */
.L_x_4:
[----:B------:R-:W1:Y:S01]  /*07c0*/  LDC R2, c[0x0][0x65c] ;  /* 0x00019700ff027b82 */ /* 0x000e620000000800 */
[----:B------:R-:W-:Y:S02]  /*07d0*/  IMAD.U32 R8, RZ, RZ, UR8 ;  /* 0x00000008ff087e24 */ /* 0x000fe4000f8e00ff */
[----:B------:R-:W-:Y:S01]  /*07e0*/  IMAD.MOV.U32 R9, RZ, RZ, RZ ;  /* 0x000000ffff097224 */ /* 0x000fe200078e00ff */
[----:B-1----:R-:W-:-:S04]  /*07f0*/  ISETP.NE.AND P1, PT, R2, 0x1, PT ;  /* 0x000000010200780c */ /* 0x002fc80003f25270 */
[----:B------:R-:W-:-:S09]  /*0800*/  P2R R5, PR, RZ, 0x2 ;  /* 0x00000002ff057803 */ /* 0x000fd20000000000 */
[----:B------:R-:W1:Y:S01]  /*0810*/  @P1 LDC R17, c[0x0][0x10] ;  /* 0x00000400ff111b82 */ /* 0x000e620000000800 */
[----:B------:R-:W-:Y:S02]  /*0820*/  @P1 IMAD.MOV.U32 R5, RZ, RZ, RZ ;  /* 0x000000ffff051224 */ /* 0x000fe400078e00ff */
[----:B------:R-:W-:-:S05]  /*0830*/  @P1 IMAD.MOV.U32 R13, RZ, RZ, RZ ;  /* 0x000000ffff0d1224 */ /* 0x000fca00078e00ff */
[----:B------:R-:W2:Y:S01]  /*0840*/  @!P1 LDC R11, c[0x0][0xc] ;  /* 0x00000300ff0b9b82 */ /* 0x000ea20000000800 */
[----:B-1----:R-:W-:-:S04]  /*0850*/  @P1 IMAD.WIDE.U32 R16, R17, UR8, R4 ;  /* 0x0000000811101c25 */ /* 0x002fc8000f8e0004 */
[----:B------:R-:W-:Y:S02]  /*0860*/  @P1 IMAD.IADD R17, R17, 0x1, R13 ;  /* 0x0000000111111824 */ /* 0x000fe400078e020d */
[----:B--2---:R-:W-:-:S04]  /*0870*/  @!P1 IMAD.WIDE.U32 R8, R4, R11, R8 ;  /* 0x0000000b04089225 */ /* 0x004fc800078e0008 */
[----:B------:R-:W-:Y:S02]  /*0880*/  @!P1 IMAD.MOV.U32 R16, RZ, RZ, R8 ;  /* 0x000000ffff109224 */ /* 0x000fe400078e0008 */
[----:B------:R-:W-:Y:S01]  /*0890*/  @!P1 IMAD.MOV.U32 R17, RZ, RZ, R9 ;  /* 0x000000ffff119224 */ /* 0x000fe200078e0009 */
[----:B------:R-:W-:Y:S06]  /*08a0*/  @!P2 BRA `(.L_x_5) ;  /* 0x00000000000ca947 */ /* 0x000fec0003800000 */
[----:B------:R-:W-:Y:S01]  /*08b0*/  UCGABAR_WAIT ;  /* 0x0000000000007dc7 */ /* 0x000fe20008000000 */
[----:B------:R-:W-:Y:S01]  /*08c0*/  CCTL.IVALL ;  /* 0x00000000ff00798f */ /* 0x000fe20002000000 */
[----:B------:R-:W-:Y:S05]  /*08d0*/  BRA `(.L_x_6) ;  /* 0x0000000000047947 */ /* 0x000fea0003800000 */
.L_x_5:
[----:B------:R-:W-:Y:S06]  /*08e0*/  BAR.SYNC.DEFER_BLOCKING 0x0 ;  /* 0x0000000000007b1d */ /* 0x000fec0000010000 */
.L_x_6:
[----:B------:R-:W-:Y:S05]  /*08f0*/  @!P3 BRA `(.L_x_7) ;  /* 0x0000009c0064b947 */ /* 0x000fea0003800000 */
[----:B------:R-:W-:-:S13]  /*0900*/  ISETP.GT.U32.AND P0, PT, R6, 0x1, PT ;  /* 0x000000010600780c */ /* 0x000fda0003f04070 */
[----:B0-----:R-:W-:Y:S05]  /*0910*/  @P0 EXIT ;  /* 0x000000000000094d */ /* 0x001fea0003800000 */
[----:B------:R-:W-:Y:S01]  /*0920*/  ULDC.64 UR4, c[0x0][0x650] ;  /* 0x0001940000047ab9 */ /* 0x000fe20000000a00 */
[----:B------:R-:W-:Y:S01]  /*0930*/  PRMT R0, RZ, 0x7610, R0 ;  /* 0x00007610ff007816 */ /* 0x000fe20000000000 */
[----:B------:R-:W-:Y:S01]  /*0940*/  IMAD.MOV.U32 R154, RZ, RZ, -0x1 ;  /* 0xffffffffff9a7424 */ /* 0x000fe200078e00ff */
[----:B------:R-:W-:Y:S01]  /*0950*/  ISETP.GE.U32.AND P0, PT, R16, UR4, PT ;  /* 0x0000000410007c0c */ /* 0x000fe2000bf06070 */
[----:B------:R-:W-:Y:S02]  /*0960*/  IMAD.MOV.U32 R153, RZ, RZ, -0x1 ;  /* 0xffffffffff997424 */ /* 0x000fe400078e00ff */
[----:B------:R-:W-:Y:S01]  /*0970*/  IMAD.MOV.U32 R23, RZ, RZ, -0x1 ;  /* 0xffffffffff177424 */ /* 0x000fe200078e00ff */
[----:B------:R-:W-:-:S13]  /*0980*/  ISETP.GE.U32.AND.EX P0, PT, R17, UR5, PT, P0 ;  /* 0x0000000511007c0c */ /* 0x000fda000bf06100 */
[----:B------:R-:W-:Y:S05]  /*0990*/  @P0 BRA `(.L_x_8) ;  /* 0x00000004002c0947 */ /* 0x000fea0003800000 */
[----:B------:R-:W0:Y:S01]  /*09a0*/  LDC.64 R24, c[0x0][0x628] ;  /* 0x00018a00ff187b82 */ /* 0x000e220000000a00 */
[----:B------:R-:W-:Y:S02]  /*09b0*/  IMAD.MOV.U32 R8, RZ, RZ, R16 ;  /* 0x000000ffff087224 */ /* 0x000fe400078e0010 */
[----:B------:R-:W-:-:S05]  /*09c0*/  IMAD.MOV.U32 R9, RZ, RZ, R17 ;  /* 0x000000ffff097224 */ /* 0x000fca00078e0011 */
[----:B------:R-:W1:Y:S08]  /*09d0*/  LDC R0, c[0x0][0x630] ;  /* 0x00018c00ff007b82 */ /* 0x000e700000000800 */
[----:B------:R-:W2:Y:S01]  /*09e0*/  LDC.64 R26, c[0x0][0x620] ;  /* 0x00018800ff1a7b82 */ /* 0x000ea20000000a00 */
[----:B0-----:R-:W-:-:S04]  /*09f0*/  ISETP.NE.U32.AND P0, PT, R24, RZ, PT ;  /* 0x000000ff1800720c */ /* 0x001fc80003f05070 */
[----:B------:R-:W-:-:S13]  /*0a00*/  ISETP.NE.AND.EX P0, PT, R25, RZ, PT, P0 ;  /* 0x000000ff1900720c */ /* 0x000fda0003f05300 */
[----:B-12---:R-:W-:Y:S05]  /*0a10*/  @!P0 BRA `(.L_x_9) ;  /* 0x0000000000288947 */ /* 0x006fea0003800000 */
[----:B------:R-:W0:Y:S02]  /*0a20*/  LDC R13, c[0x0][0x634] ;  /* 0x00018d00ff0d7b82 */ /* 0x000e240000000800 */
[----:B0-----:R-:W-:-:S05]  /*0a30*/  IADD3 R13, P0, R16, R13, RZ ;  /* 0x0000000d100d7210 */ /* 0x001fca0007f1e0ff */
[----:B------:R-:W-:-:S04]  /*0a40*/  IMAD.X R15, RZ, RZ, R17, P0 ;  /* 0x000000ffff0f7224 */ /* 0x000fc800000e0611 */
[----:B------:R-:W-:-:S04]  /*0a50*/  IMAD.WIDE.U32 R8, R15, R24, RZ ;  /* 0x000000180f087225 */ /* 0x000fc800078e00ff */
[----:B------:R-:W-:-:S04]  /*0a60*/  IMAD.WIDE.U32 R10, P0, R13, R25, R8 ;  /* 0x000000190d0a7225 */ /* 0x000fc80007800008 */
[----:B------:R-:W-:-:S04]  /*0a70*/  IMAD.WIDE.U32 R8, R13, R24, RZ ;  /* 0x000000180d087225 */ /* 0x000fc800078e00ff */
[----:B------:R-:W-:Y:S01]  /*0a80*/  IMAD.X R13, RZ, RZ, RZ, P0 ;  /* 0x000000ffff0d7224 */ /* 0x000fe200000e06ff */
[----:B------:R-:W-:Y:S01]  /*0a90*/  IADD3 RZ, P0, R9, R10, RZ ;  /* 0x0000000a09ff7210 */ /* 0x000fe20007f1e0ff */
[----:B------:R-:W-:-:S04]  /*0aa0*/  IMAD.MOV.U32 R12, RZ, RZ, R11 ;  /* 0x000000ffff0c7224 */ /* 0x000fc800078e000b */
[----:B------:R-:W-:-:S08]  /*0ab0*/  IMAD.WIDE.U32.X R8, R15, R25, R12, P0 ;  /* 0x000000190f087225 */ /* 0x000fd000000e040c */
.L_x_9:
[----:B------:R-:W0:Y:S01]  /*0ac0*/  LDC.64 R24, c[0x0][0x640] ;  /* 0x00019000ff187b82 */ /* 0x000e220000000a00 */
[--C-:B------:R-:W-:Y:S01]  /*0ad0*/  SHF.R.U64 R28, R8, R0, R9.reuse ;  /* 0x00000000081c7219 */ /* 0x100fe20000001209 */
[----:B------:R-:W-:Y:S01]  /*0ae0*/  IMAD R30, R7, R20, R4 ;  /* 0x00000014071e7224 */ /* 0x000fe200078e0204 */
[----:B------:R-:W-:Y:S01]  /*0af0*/  SHF.R.U32.HI R0, RZ, R0, R9 ;  /* 0x00000000ff007219 */ /* 0x000fe20000011609 */
[----:B------:R-:W-:Y:S01]  /*0b00*/  IMAD.MOV.U32 R21, RZ, RZ, 0x1 ;  /* 0x00000001ff157424 */ /* 0x000fe200078e00ff */
[----:B------:R-:W-:-:S03]  /*0b10*/  IADD3 R5, P0, RZ, -R28, RZ ;  /* 0x8000001cff057210 */ /* 0x000fc60007f1e0ff */
[----:B------:R-:W1:Y:S02]  /*0b20*/  LDC R6, c[0x0][0x618] ;  /* 0x00018600ff067b82 */ /* 0x000e640000000800 */
[----:B------:R-:W-:-:S04]  /*0b30*/  IMAD.X R9, RZ, RZ, ~R0, P0 ;  /* 0x000000ffff097224 */ /* 0x000fc800000e0e00 */
[-C--:B------:R-:W-:Y:S02]  /*0b40*/  IMAD R0, R9, R26.reuse, RZ ;  /* 0x0000001a09007224 */ /* 0x080fe400078e02ff */
[----:B------:R-:W2:Y:S01]  /*0b50*/  LDC R11, c[0x0][0x608] ;  /* 0x00018200ff0b7b82 */ /* 0x000ea20000000800 */
[----:B------:R-:W-:-:S04]  /*0b60*/  IMAD.WIDE.U32 R8, R5, R26, R16 ;  /* 0x0000001a05087225 */ /* 0x000fc800078e0010 */
[----:B------:R-:W-:-:S03]  /*0b70*/  IMAD R5, R5, R27, R0 ;  /* 0x0000001b05057224 */ /* 0x000fc600078e0200 */
[----:B------:R-:W3:Y:S01]  /*0b80*/  LDC R12, c[0x0][0x658] ;  /* 0x00019600ff0c7b82 */ /* 0x000ee20000000800 */
[----:B0-----:R-:W-:Y:S01]  /*0b90*/  ISETP.NE.U32.AND P0, PT, R24, RZ, PT ;  /* 0x000000ff1800720c */ /* 0x001fe20003f05070 */
[----:B------:R-:W-:Y:S02]  /*0ba0*/  IMAD.IADD R5, R9, 0x1, R5 ;  /* 0x0000000109057824 */ /* 0x000fe400078e0205 */
[----:B------:R-:W-:Y:S01]  /*0bb0*/  IMAD.MOV.U32 R9, RZ, RZ, -0x1 ;  /* 0xffffffffff097424 */ /* 0x000fe200078e00ff */
[----:B------:R-:W-:-:S03]  /*0bc0*/  ISETP.NE.AND.EX P0, PT, R25, RZ, PT, P0 ;  /* 0x000000ff1900720c */ /* 0x000fc60003f05300 */
[----:B------:R-:W0:Y:S01]  /*0bd0*/  LDC R15, c[0x0][0x600] ;  /* 0x00018000ff0f7b82 */ /* 0x000e220000000800 */
[-CC-:B-1----:R-:W-:Y:S02]  /*0be0*/  SHF.R.U64 R13, R8, R6.reuse, R5.reuse ;  /* 0x00000006080d7219 */ /* 0x182fe40000001205 */
[----:B------:R-:W-:-:S05]  /*0bf0*/  SHF.R.U32.HI R0, RZ, R6, R5 ;  /* 0x00000006ff007219 */ /* 0x000fca0000011605 */
[----:B------:R-:W1:Y:S01]  /*0c00*/  LDC R14, c[0x0][0x648] ;  /* 0x00019200ff0e7b82 */ /* 0x000e620000000800 */
[-CC-:B--2---:R-:W-:Y:S02]  /*0c10*/  SHF.R.U64 R27, R13, R11.reuse, R0.reuse ;  /* 0x0000000b0d1b7219 */ /* 0x184fe40000001200 */
[----:B------:R-:W-:-:S05]  /*0c20*/  SHF.R.U32.HI R5, RZ, R11, R0 ;  /* 0x0000000bff057219 */ /* 0x000fca0000011600 */
[----:B------:R-:W2:Y:S01]  /*0c30*/  LDC R26, c[0x0][0x638] ;  /* 0x00018e00ff1a7b82 */ /* 0x000ea20000000800 */
[-CC-:B---3--:R-:W-:Y:S02]  /*0c40*/  SHF.R.U64 R20, R27, R12.reuse, R5.reuse ;  /* 0x0000000c1b147219 */ /* 0x188fe40000001205 */
[-C--:B------:R-:W-:Y:S02]  /*0c50*/  SHF.L.U32 R0, R9, R12.reuse, RZ ;  /* 0x0000000c09007219 */ /* 0x080fe400000006ff */
[----:B------:R-:W-:Y:S01]  /*0c60*/  SHF.R.U32.HI R5, RZ, R12, R5 ;  /* 0x0000000cff057219 */ /* 0x000fe20000011605 */
[----:B------:R-:W-:Y:S01]  /*0c70*/  IMAD.MOV.U32 R4, RZ, RZ, R20 ;  /* 0x000000ffff047224 */ /* 0x000fe200078e0014 */
[----:B------:R-:W-:Y:S01]  /*0c80*/  LOP3.LUT R10, RZ, R0, RZ, 0x33, !PT ;  /* 0x00000000ff0a7212 */ /* 0x000fe200078e33ff */
[----:B------:R-:W3:Y:S01]  /*0c90*/  LDC R23, c[0x0][0x610] ;  /* 0x00018400ff177b82 */ /* 0x000ee20000000800 */
[----:B------:R-:W-:Y:S05]  /*0ca0*/  @!P0 BRA `(.L_x_10) ;  /* 0x0000000000288947 */ /* 0x000fea0003800000 */
[----:B------:R-:W4:Y:S02]  /*0cb0*/  LDC R9, c[0x0][0x64c] ;  /* 0x00019300ff097b82 */ /* 0x000f240000000800 */
[----:B----4-:R-:W-:-:S05]  /*0cc0*/  IADD3 R9, P0, R20, R9, RZ ;  /* 0x0000000914097210 */ /* 0x010fca0007f1e0ff */
        /* <DEDUP_REMOVED lines=8> */
.L_x_10:
[----:B-1----:R-:W-:Y:S01]  /*0d50*/  SHF.R.U64 R4, R4, R14, R5 ;  /* 0x0000000e04047219 */ /* 0x002fe20000001205 */
[----:B0-----:R-:W-:Y:S01]  /*0d60*/  VIADD R6, R15, 0xffffffff ;  /* 0xffffffff0f067836 */ /* 0x001fe20000000000 */
[----:B------:R-:W-:Y:S02]  /*0d70*/  SHF.L.U32 R0, R21, R12, RZ ;  /* 0x0000000c15007219 */ /* 0x000fe400000006ff */
[----:B------:R-:W-:Y:S01]  /*0d80*/  LOP3.LUT R5, R27, R10, RZ, 0xc0, !PT ;  /* 0x0000000a1b057212 */ /* 0x000fe200078ec0ff */
[----:B------:R-:W-:Y:S01]  /*0d90*/  IMAD.MOV R7, RZ, RZ, -R4 ;  /* 0x000000ffff077224 */ /* 0x000fe200078e0a04 */
[----:B------:R-:W-:Y:S02]  /*0da0*/  SEL R3, R3, R30, !P1 ;  /* 0x0000001e03037207 */ /* 0x000fe40004800000 */
[----:B------:R-:W-:Y:S01]  /*0db0*/  LOP3.LUT R6, R13, R6, RZ, 0xc0, !PT ;  /* 0x000000060d067212 */ /* 0x000fe200078ec0ff */
[----:B------:R-:W-:Y:S02]  /*0dc0*/  IMAD R4, R0, R4, R5 ;  /* 0x0000000400047224 */ /* 0x000fe400078e0205 */
[----:B--2---:R-:W-:-:S02]  /*0dd0*/  IMAD R0, R7, R26, R20 ;  /* 0x0000001a07007224 */ /* 0x004fc400078e0214 */
[----:B---3--:R-:W-:Y:S02]  /*0de0*/  IMAD R3, R4, R23, R3 ;  /* 0x0000001704037224 */ /* 0x008fe400078e0203 */
[----:B------:R-:W-:Y:S02]  /*0df0*/  IMAD R154, R0, R15, R6 ;  /* 0x0000000f009a7224 */ /* 0x000fe400078e0206 */
[----:B------:R-:W-:Y:S02]  /*0e00*/  IMAD.MOV.U32 R4, RZ, RZ, 0x1 ;  /* 0x00000001ff047424 */ /* 0x000fe400078e00ff */
[----:B------:R-:W-:Y:S01]  /*0e10*/  IMAD.MOV.U32 R23, RZ, RZ, R28 ;  /* 0x000000ffff177224 */ /* 0x000fe200078e001c */
[----:B------:R-:W-:Y:S02]  /*0e20*/  SEL R153, R154, R3, !P1 ;  /* 0x000000039a997207 */ /* 0x000fe40004800000 */
[----:B------:R-:W-:Y:S02]  /*0e30*/  PRMT R0, R4, 0x7610, R0 ;  /* 0x0000761004007816 */ /* 0x000fe40000000000 */
[----:B------:R-:W-:-:S07]  /*0e40*/  SEL R154, R3, R154, !P1 ;  /* 0x0000009a039a7207 */ /* 0x000fce0004800000 */
.L_x_8:
[----:B------:R-:W-:-:S08]  /*0e50*/  NOP ;  /* 0x0000000000007918 */ /* 0x000fd00000000000 */
[----:B------:R-:W0:Y:S02]  /*0e60*/  USETMAXREG.TRY_ALLOC.CTAPOOL UP0, 0xe8 ;  /* 0x000000e8000079c8 */ /* 0x000e240008000600 */
[----:B0-----:R-:W-:-:S13]  /*0e70*/  PLOP3.LUT P0, PT, PT, PT, UP0, 0x80, 0x0 ;  /* 0x000000000000781c */ /* 0x001fda0003f0f008 */
[----:B------:R-:W-:Y:S05]  /*0e80*/  @!P0 BRA `(.L_x_8) ;  /* 0xfffffffc00f08947 */ /* 0x000fea000383ffff */
[----:B------:R-:W-:Y:S01]  /*0e90*/  ULDC.64 UR4, c[0x0][0x598] ;  /* 0x0001660000047ab9 */ /* 0x000fe20000000a00 */
[----:B------:R-:W-:Y:S01]  /*0ea0*/  ULDC.64 UR36, c[0x0][0x208] ;  /* 0x0000820000247ab9 */ /* 0x000fe20000000a00 */
[----:B------:R-:W-:-:S04]  /*0eb0*/  ISETP.NE.U32.AND P0, PT, RZ, UR4, PT ;  /* 0x00000004ff007c0c */ /* 0x000fc8000bf05070 */
[----:B------:R-:W-:-:S13]  /*0ec0*/  ISETP.NE.AND.EX P0, PT, RZ, UR5, PT, P0 ;  /* 0x00000005ff007c0c */ /* 0x000fda000bf05300 */
[----:B------:R-:W-:Y:S05]  /*0ed0*/  @!P0 BRA `(.L_x_11) ;  /* 0x00000000001c8947 */ /* 0x000fea0003800000 */
[----:B------:R-:W0:Y:S02]  /*0ee0*/  LDC.64 R4, c[0x0][0x598] ;  /* 0x00016600ff047b82 */ /* 0x000e240000000a00 */
[----:B0-----:R-:W2:Y:S02]  /*0ef0*/  LDG.E.64 R4, desc[UR36][R4.64] ;  /* 0x0000002404047981 */ /* 0x001ea4000c1e1b00 */
[----:B--2---:R-:W-:-:S04]  /*0f00*/  ISETP.NE.U32.AND P0, PT, R4, RZ, PT ;  /* 0x000000ff0400720c */ /* 0x004fc80003f05070 */
[----:B------:R-:W-:-:S13]  /*0f10*/  ISETP.NE.AND.EX P0, PT, R5, RZ, PT, P0 ;  /* 0x000000ff0500720c */ /* 0x000fda0003f05300 */
[----:B------:R-:W-:Y:S05]  /*0f20*/  @!P0 BRA `(.L_x_11) ;  /* 0x0000000000088947 */ /* 0x000fea0003800000 */
[----:B------:R0:W5:Y:S01]  /*0f30*/  LD.E R155, desc[UR36][R4.64] ;  /* 0x00000024049b7980 */ /* 0x000162000c101900 */
[----:B------:R-:W-:Y:S05]  /*0f40*/  BRA `(.L_x_12) ;  /* 0x0000000000247947 */ /* 0x000fea0003800000 */
.L_x_11:
[----:B------:R-:W-:Y:S02]  /*0f50*/  ULDC.64 UR4, c[0x0][0x588] ;  /* 0x0001620000047ab9 */ /* 0x000fe40000000a00 */
[----:B------:R-:W-:-:S04]  /*0f60*/  ISETP.NE.U32.AND P0, PT, RZ, UR4, PT ;  /* 0x00000004ff007c0c */ /* 0x000fc8000bf05070 */
[----:B------:R-:W-:-:S13]  /*0f70*/  ISETP.NE.AND.EX P0, PT, RZ, UR5, PT, P0 ;  /* 0x00000005ff007c0c */ /* 0x000fda000bf05300 */
[----:B------:R-:W-:Y:S05]  /*0f80*/  @!P0 BRA `(.L_x_13) ;  /* 0x00000000000c8947 */ /* 0x000fea0003800000 */
[----:B------:R-:W0:Y:S02]  /*0f90*/  LDC.64 R4, c[0x0][0x588] ;  /* 0x00016200ff047b82 */ /* 0x000e240000000a00 */
[----:B0-----:R1:W5:Y:S01]  /*0fa0*/  LDG.E R155, desc[UR36][R4.64] ;  /* 0x00000024049b7981 */ /* 0x001362000c1e1900 */
[----:B------:R-:W-:Y:S05]  /*0fb0*/  BRA `(.L_x_12) ;  /* 0x0000000000087947 */ /* 0x000fea0003800000 */
.L_x_13:
[----:B------:R-:W-:Y:S02]  /*0fc0*/  ULDC UR4, c[0x0][0x580] ;  /* 0x0001600000047ab9 */ /* 0x000fe40000000800 */
[----:B------:R-:W-:-:S07]  /*0fd0*/  IMAD.U32 R155, RZ, RZ, UR4 ;  /* 0x00000004ff9b7e24 */ /* 0x000fce000f8e00ff */
.L_x_12:
[----:B------:R-:W-:Y:S02]  /*0fe0*/  ULDC.64 UR4, c[0x0][0x5a0] ;  /* 0x0001680000047ab9 */ /* 0x000fe40000000a00 */
[----:B------:R-:W-:-:S04]  /*0ff0*/  ISETP.NE.U32.AND P0, PT, RZ, UR4, PT ;  /* 0x00000004ff007c0c */ /* 0x000fc8000bf05070 */
[----:B------:R-:W-:-:S13]  /*1000*/  ISETP.NE.AND.EX P0, PT, RZ, UR5, PT, P0 ;  /* 0x00000005ff007c0c */ /* 0x000fda000bf05300 */
[----:B------:R-:W-:Y:S05]  /*1010*/  @!P0 BRA `(.L_x_14) ;  /* 0x00000000001c8947 */ /* 0x000fea0003800000 */
[----:B01----:R-:W0:Y:S02]  /*1020*/  LDC.64 R4, c[0x0][0x5a0] ;  /* 0x00016800ff047b82 */ /* 0x003e240000000a00 */
[----:B0-----:R-:W2:Y:S02]  /*1030*/  LDG.E.64 R4, desc[UR36][R4.64] ;  /* 0x0000002404047981 */ /* 0x001ea4000c1e1b00 */
[----:B--2---:R-:W-:-:S04]  /*1040*/  ISETP.NE.U32.AND P0, PT, R4, RZ, PT ;  /* 0x000000ff0400720c */ /* 0x004fc80003f05070 */
[----:B------:R-:W-:-:S13]  /*1050*/  ISETP.NE.AND.EX P0, PT, R5, RZ, PT, P0 ;  /* 0x000000ff0500720c */ /* 0x000fda0003f05300 */
[----:B------:R-:W-:Y:S05]  /*1060*/  @!P0 BRA `(.L_x_14) ;  /* 0x0000000000088947 */ /* 0x000fea0003800000 */
[----:B------:R0:W5:Y:S01]  /*1070*/  LD.E R156, desc[UR36][R4.64] ;  /* 0x00000024049c7980 */ /* 0x000162000c101900 */
[----:B------:R-:W-:Y:S05]  /*1080*/  BRA `(.L_x_15) ;  /* 0x0000000000247947 */ /* 0x000fea0003800000 */
.L_x_14:
[----:B------:R-:W-:Y:S02]  /*1090*/  ULDC.64 UR4, c[0x0][0x590] ;  /* 0x0001640000047ab9 */ /* 0x000fe40000000a00 */
[----:B------:R-:W-:-:S04]  /*10a0*/  ISETP.NE.U32.AND P0, PT, RZ, UR4, PT ;  /* 0x00000004ff007c0c */ /* 0x000fc8000bf05070 */
[----:B------:R-:W-:-:S13]  /*10b0*/  ISETP.NE.AND.EX P0, PT, RZ, UR5, PT, P0 ;  /* 0x00000005ff007c0c */ /* 0x000fda000bf05300 */
[----:B------:R-:W-:Y:S05]  /*10c0*/  @!P0 BRA `(.L_x_16) ;  /* 0x00000000000c8947 */ /* 0x000fea0003800000 */
[----:B------:R-:W2:Y:S02]  /*10d0*/  LDC.64 R156, c[0x0][0x590] ;  /* 0x00016400ff9c7b82 */ /* 0x000ea40000000a00 */
[----:B--2---:R2:W5:Y:S01]  /*10e0*/  LDG.E R156, desc[UR36][R156.64] ;  /* 0x000000249c9c7981 */ /* 0x004562000c1e1900 */
[----:B------:R-:W-:Y:S05]  /*10f0*/  BRA `(.L_x_15) ;  /* 0x0000000000087947 */ /* 0x000fea0003800000 */
.L_x_16:
[----:B------:R-:W-:Y:S02]  /*1100*/  ULDC UR4, c[0x0][0x584] ;  /* 0x0001610000047ab9 */ /* 0x000fe40000000800 */
[----:B------:R-:W-:-:S07]  /*1110*/  IMAD.U32 R156, RZ, RZ, UR4 ;  /* 0x00000004ff9c7e24 */ /* 0x000fce000f8e00ff */
.L_x_15:
[----:B------:R-:W-:-:S13]  /*1120*/  LOP3.LUT P0, RZ, R0, 0xff, RZ, 0xc0, !PT ;  /* 0x000000ff00ff7812 */ /* 0x000fda000780c0ff */
[----:B------:R-:W-:Y:S05]  /*1130*/  @!P0 EXIT ;  /* 0x000000000000894d */ /* 0x000fea0003800000 */
[----:B------:R-:W-:Y:S01]  /*1140*/  ULDC UR4, c[0x0][0x28c] ;  /* 0x0000a30000047ab9 */ /* 0x000fe20000000800 */
[----:B--2---:R-:W-:Y:S01]  /*1150*/  LOP3.LUT R157, R19, 0x1, RZ, 0xfc, !PT ;  /* 0x00000001139d7812 */ /* 0x004fe200078efcff */
[----:B------:R-:W-:Y:S01]  /*1160*/  UIADD3 UR4, UR4, 0x7f, URZ ;  /* 0x0000007f04047890 */ /* 0x000fe2000fffe03f */
[----:B------:R-:W-:Y:S01]  /*1170*/  UMOV UR38, URZ ;  /* 0x0000003f00267c82 */ /* 0x000fe20008000000 */
[----:B------:R-:W-:Y:S02]  /*1180*/  UMOV UR39, URZ ;  /* 0x0000003f00277c82 */ /* 0x000fe40008000000 */
[----:B------:R-:W-:-:S04]  /*1190*/  USHF.R.S32.HI UR5, URZ, 0x1f, UR4 ;  /* 0x0000001f3f057899 */ /* 0x000fc80008011404 */
[----:B------:R-:W-:-:S04]  /*11a0*/  ULEA.HI UR5, UR5, UR4, URZ, 0x7 ;  /* 0x0000000405057291 */ /* 0x000fc8000f8f383f */
[----:B------:R-:W-:-:S12]  /*11b0*/  USHF.R.S32.HI UR40, URZ, 0x7, UR5 ;  /* 0x000000073f287899 */ /* 0x000fd80008011405 */
.L_x_290:
[----:B------:R-:W-:Y:S01]  /*11c0*/  LOP3.LUT R0, R18, 0x80, RZ, 0xc0, !PT ;  /* 0x0000008012007812 */ /* 0x000fe200078ec0ff */
[----:B--2---:R-:W2:Y:S01]  /*11d0*/  S2UR UR7, SR_CgaCtaId ;  /* 0x00000000000779c3 */ /* 0x004ea20000008800 */
[----:B------:R-:W-:Y:S02]  /*11e0*/  UMOV UR6, 0x400 ;  /* 0x0000040000067882 */ /* 0x000fe40000000000 */
[----:B------:R-:W-:-:S06]  /*11f0*/  SHF.R.U32.HI R0, RZ, 0x7, R0 ;  /* 0x00000007ff007819 */ /* 0x000fcc0000011600 */
[----:B---3--:R-:W3:Y:S01]  /*1200*/  SHFL.IDX PT, R0, R0, RZ, 0x1f ;  /* 0x00001fff00007589 */ /* 0x008ee200000e0000 */
[----:B--2---:R-:W-:Y:S01]  /*1210*/  ULEA UR6, UR7, UR6, 0x18 ;  /* 0x0000000607067291 */ /* 0x004fe2000f8ec03f */
[----:B---3--:R-:W-:-:S13]  /*1220*/  R2UR UR4, R0 ;  /* 0x00000000000472ca */ /* 0x008fda00000e0000 */
[----:B------:R-:W-:-:S04]  /*1230*/  ULEA.HI UR5, UR4, UR4, URZ, 0x1 ;  /* 0x0000000404057291 */ /* 0x000fc8000f8f083f */
[----:B------:R-:W-:-:S04]  /*1240*/  ULOP3.LUT UR5, UR5, 0x7fffe, URZ, 0xc0, !UPT ;  /* 0x0007fffe05057892 */ /* 0x000fc8000f8ec03f */
[----:B------:R-:W-:-:S03]  /*1250*/  UIADD3 UR5, UR4, -UR5, URZ ;  /* 0x8000000504057290 */ /* 0x000fc6000fffe03f */
[----:B------:R-:W-:Y:S01]  /*1260*/  ULDC UR4, c[0x0][0x28c] ;  /* 0x0000a30000047ab9 */ /* 0x000fe20000000800 */
[----:B------:R-:W-:Y:S01]  /*1270*/  ULEA UR5, UR5, UR6, 0xd ;  /* 0x0000000605057291 */ /* 0x000fe2000f8e683f */
[----:B------:R-:W-:-:S03]  /*1280*/  ISETP.LT.AND P0, PT, RZ, UR4, PT ;  /* 0x00000004ff007c0c */ /* 0x000fc6000bf01270 */
[----:B------:R-:W-:-:S04]  /*1290*/  UIADD3 UR5, UR5, 0x100, URZ ;  /* 0x0000010005057890 */ /* 0x000fc8000fffe03f */
[----:B------:R-:W-:-:S04]  /*12a0*/  USHF.R.U32.HI UR5, URZ, 0x4, UR5 ;  /* 0x000000043f057899 */ /* 0x000fc80008011605 */
[----:B------:R-:W-:Y:S02]  /*12b0*/  ULOP3.LUT UR41, UR5, 0x3fff, URZ, 0xc0, !UPT ;  /* 0x00003fff05297892 */ /* 0x000fe4000f8ec03f */
[----:B-1--45:R-:W-:Y:S10]  /*12c0*/  @P0 BRA `(.L_x_17) ;  /* 0x0000000000400947 */ /* 0x032ff40003800000 */
[----:B------:R-:W-:Y:S01]  /*12d0*/  MOV R0, 0x0 ;  /* 0x0000000000007802 */ /* 0x000fe20000000f00 */
[----:B------:R-:W-:Y:S01]  /*12e0*/  ULDC.64 UR4, c[0x4][0x68] ;  /* 0x01001a0000047ab9 */ /* 0x000fe20000000a00 */
[----:B------:R-:W-:Y:S01]  /*12f0*/  ULDC.64 UR6, c[0x4][0x8] ;  /* 0x0100020000067ab9 */ /* 0x000fe20000000a00 */
[----:B01----:R-:W-:Y:S01]  /*1300*/  IMAD.U32 R4, RZ, RZ, UR4 ;  /* 0x00000004ff047e24 */ /* 0x003fe2000f8e00ff */
[----:B------:R0:W1:Y:S01]  /*1310*/  LDC.64 R14, c[0x4][R0] ;  /* 0x01000000000e7b82 */ /* 0x0000620000000a00 */
[----:B------:R-:W-:Y:S01]  /*1320*/  IMAD.U32 R5, RZ, RZ, UR5 ;  /* 0x00000005ff057e24 */ /* 0x000fe2000f8e00ff */
[----:B------:R-:W-:Y:S01]  /*1330*/  ULDC.64 UR4, c[0x4][0x70] ;  /* 0x01001c0000047ab9 */ /* 0x000fe20000000a00 */
[----:B------:R-:W-:Y:S02]  /*1340*/  IMAD.U32 R10, RZ, RZ, UR6 ;  /* 0x00000006ff0a7e24 */ /* 0x000fe4000f8e00ff */
[----:B------:R-:W-:Y:S02]  /*1350*/  IMAD.U32 R6, RZ, RZ, UR4 ;  /* 0x00000004ff067e24 */ /* 0x000fe4000f8e00ff */
[----:B------:R-:W-:-:S02]  /*1360*/  IMAD.U32 R7, RZ, RZ, UR5 ;  /* 0x00000005ff077e24 */ /* 0x000fc4000f8e00ff */
[----:B------:R-:W-:Y:S02]  /*1370*/  IMAD.U32 R11, RZ, RZ, UR7 ;  /* 0x00000007ff0b7e24 */ /* 0x000fe4000f8e00ff */
[----:B------:R-:W-:Y:S02]  /*1380*/  IMAD.MOV.U32 R8, RZ, RZ, 0x1e1 ;  /* 0x000001e1ff087424 */ /* 0x000fe400078e00ff */
[----:B------:R-:W-:Y:S02]  /*1390*/  IMAD.MOV.U32 R12, RZ, RZ, 0x1 ;  /* 0x00000001ff0c7424 */ /* 0x000fe400078e00ff */
[----:B0-----:R-:W-:-:S07]  /*13a0*/  IMAD.MOV.U32 R13, RZ, RZ, RZ ;  /* 0x000000ffff0d7224 */ /* 0x001fce00078e00ff */
[----:B------:R-:W-:-:S07]  /*13b0*/  LEPC R20, `(.L_x_17) ;  /* 0x000000001014794e */ /* 0x000fce0000000000 */
[----:B-1---5:R-:W-:Y:S05]  /*13c0*/  CALL.ABS.NOINC R14 ;  /* 0x000000000e007343 */ /* 0x022fea0003c00000 */
.L_x_17:
[----:B------:R-:W-:-:S13]  /*13d0*/  ISETP.NE.AND P0, PT, R157, 0x3, PT ;  /* 0x000000039d00780c */ /* 0x000fda0003f05270 */
[----:B------:R-:W-:Y:S05]  /*13e0*/  @!P0 BRA `(.L_x_18) ;  /* 0x0000000000048947 */ /* 0x000fea0003800000 */
[----:B------:R-:W-:Y:S01]  /*13f0*/  BPT.TRAP 0x1 ;  /* 0x000000040000795c */ /* 0x000fe20000300000 */
.L_x_18:
[----:B------:R-:W2:Y:S01]  /*1400*/  S2UR UR5, SR_CgaCtaId ;  /* 0x00000000000579c3 */ /* 0x000ea20000008800 */
[----:B------:R-:W-:Y:S01]  /*1410*/  UMOV UR4, 0x400 ;  /* 0x0000040000047882 */ /* 0x000fe20000000000 */
[----:B------:R-:W-:Y:S02]  /*1420*/  IMAD.U32 R0, RZ, RZ, UR38 ;  /* 0x00000026ff007e24 */ /* 0x000fe4000f8e00ff */
[----:B------:R-:W-:-:S03]  /*1430*/  IMAD.U32 R3, RZ, RZ, UR39 ;  /* 0x00000027ff037e24 */ /* 0x000fc6000f8e00ff */
[----:B------:R-:W-:Y:S01]  /*1440*/  SHF.L.U32 R0, R0, 0x1f, RZ ;  /* 0x0000001f00007819 */ /* 0x000fe200000006ff */
[----:B--2---:R-:W-:-:S06]  /*1450*/  ULEA UR4, UR5, UR4, 0x18 ;  /* 0x0000000405047291 */ /* 0x004fcc000f8ec03f */
[----:B------:R-:W-:-:S04]  /*1460*/  IMAD.U32 R6, RZ, RZ, UR4 ;  /* 0x00000004ff067e24 */ /* 0x000fc8000f8e00ff */
[----:B------:R-:W-:-:S04]  /*1470*/  IMAD R3, R3, 0x8, R6 ;  /* 0x0000000803037824 */ /* 0x000fc800078e0206 */
[----:B------:R2:W3:Y:S01]  /*1480*/  SYNCS.PHASECHK.TRANS64.TRYWAIT P1, [R3+URZ], R0 ;  /* 0x00000000030075a7 */ /* 0x0004e2000802017f */
[----:B------:R-:W-:Y:S05]  /*1490*/  @!P0 BRA `(.L_x_19) ;  /* 0x0000000000048947 */ /* 0x000fea0003800000 */
[----:B------:R-:W-:Y:S01]  /*14a0*/  BPT.TRAP 0x1 ;  /* 0x000000040000795c */ /* 0x000fe20000300000 */
.L_x_19:
[----:B---3--:R-:W-:Y:S05]  /*14b0*/  @P1 BRA `(.L_x_20) ;  /* 0x0000000000081947 */ /* 0x008fea0003800000 */
[----:B------:R-:W3:Y:S02]  /*14c0*/  SYNCS.PHASECHK.TRANS64.TRYWAIT P1, [R3+URZ], R0 ;  /* 0x00000000030075a7 */ /* 0x000ee4000802017f */
[----:B---3--:R-:W-:Y:S05]  /*14d0*/  @!P1 BRA `(.L_x_21) ;  /* 0x000000a800009947 */ /* 0x008fea0003800000 */
.L_x_20:
[----:B------:R-:W-:-:S04]  /*14e0*/  UISETP.LT.AND UP0, UPT, UR40, 0x1, UPT ;  /* 0x000000012800788c */ /* 0x000fc8000bf01270 */
[----:B------:R-:W-:-:S06]  /*14f0*/  USEL UR4, UR40, 0x1, UP0 ;  /* 0x0000000128047887 */ /* 0x000fcc0008000000 */
[----:B--23--:R-:W-:Y:S01]  /*1500*/  IMAD.U32 R0, RZ, RZ, UR4 ;  /* 0x00000004ff007e24 */ /* 0x00cfe2000f8e00ff */
[----:B------:R-:W-:Y:S05]  /*1510*/  WARPSYNC.ALL ;  /* 0x0000000000007948 */ /* 0x000fea0003800000 */
[----:B------:R-:W-:-:S04]  /*1520*/  IADD3 R0, -R0, UR40, RZ ;  /* 0x0000002800007c10 */ /* 0x000fc8000fffe1ff */
[----:B------:R-:W-:Y:S02]  /*1530*/  ISETP.GE.AND P1, PT, R0, 0x1, PT ;  /* 0x000000010000780c */ /* 0x000fe40003f26270 */
[----:B------:R-:W-:Y:S01]  /*1540*/  R2UR UR4, R6 ;  /* 0x00000000060472ca */ /* 0x000fe200000e0000 */
[----:B------:R-:W-:Y:S01]  /*1550*/  WARPGROUP.ARRIVE ;  /* 0x00000000000079c5 */ /* 0x000fe20000000000 */
[----:B------:R-:W-:Y:S01]  /*1560*/  UMOV UR9, 0x40000040 ;  /* 0x4000004000097882 */ /* 0x000fe20000000000 */
[----:B------:R-:W-:-:S10]  /*1570*/  UMOV UR11, 0x40000040 ;  /* 0x40000040000b7882 */ /* 0x000fd40000000000 */
[----:B------:R-:W-:-:S04]  /*1580*/  UIADD3 UR4, UR4, 0x10100, URZ ;  /* 0x0001010004047890 */ /* 0x000fc8000fffe03f */
[----:B------:R-:W-:-:S04]  /*1590*/  USHF.R.U32.HI UR4, URZ, 0x4, UR4 ;  /* 0x000000043f047899 */ /* 0x000fc80008011604 */
[----:B------:R-:W-:Y:S02]  /*15a0*/  ULOP3.LUT UR5, UR4, 0x3fff, URZ, 0xc0, !UPT ;  /* 0x00003fff04057892 */ /* 0x000fe4000f8ec03f */
[----:B------:R-:W-:Y:S02]  /*15b0*/  ULOP3.LUT UR4, UR41, 0x10000, URZ, 0xfc, !UPT ;  /* 0x0001000029047892 */ /* 0x000fe4000f8efc3f */
[----:B------:R-:W-:Y:S02]  /*15c0*/  ULOP3.LUT UR5, UR5, 0x10000, URZ, 0xfc, !UPT ;  /* 0x0001000005057892 */ /* 0x000fe4000f8efc3f */
[----:B------:R-:W-:Y:S02]  /*15d0*/  ULEA UR6, UR39, UR4, 0xb ;  /* 0x0000000427067291 */ /* 0x000fe4000f8e583f */
[----:B------:R-:W-:-:S05]  /*15e0*/  ULEA UR7, UR39, UR5, 0xc ;  /* 0x0000000527077291 */ /* 0x000fca000f8e603f */
[----:B------:R-:W-:Y:S02]  /*15f0*/  UMOV UR8, UR6 ;  /* 0x0000000600087c82 */ /* 0x000fe40008000000 */
[----:B------:R-:W-:Y:S02]  /*1600*/  UMOV UR10, UR7 ;  /* 0x00000007000a7c82 */ /* 0x000fe40008000000 */
[----:B------:R-:W-:Y:S01]  /*1610*/  HGMMA.64x256x16.F32 R24, gdesc[UR8], RZ, !UPT, gsb0 ;  /* 0x03e00000081879f0 */ /* 0x000fe2000c0008ff */
[----:B------:R-:W-:Y:S02]  /*1620*/  UIADD3 UR8, UR6, 0x2, URZ ;  /* 0x0000000206087890 */ /* 0x000fe4000fffe03f */
[----:B------:R-:W-:Y:S01]  /*1630*/  UIADD3 UR10, UR7, 0x2, URZ ;  /* 0x00000002070a7890 */ /* 0x000fe2000fffe03f */
[----:B------:R-:W-:Y:S01]  /*1640*/  UMOV UR9, 0x40000040 ;  /* 0x4000004000097882 */ /* 0x000fe20000000000 */
[----:B------:R-:W-:Y:S01]  /*1650*/  UMOV UR11, 0x40000040 ;  /* 0x40000040000b7882 */ /* 0x000fe20000000000 */
[----:B------:R-:W-:-:S02]  /*1660*/  WARPGROUP.DEPBAR.LE gsb0, 0x0 ;  /* 0x00008000000079c5 */ /* 0x000fc40000010000 */
[----:B------:R-:W-:-:S15]  /*1670*/  WARPGROUP.ARRIVE ;  /* 0x00000000000079c5 */ /* 0x000fde0000000000 */
[----:B------:R-:W-:-:S05]  /*1680*/  NOP ;  /* 0x0000000000007918 */ /* 0x000fca0000000000 */
[----:B------:R-:W-:Y:S01]  /*1690*/  HGMMA.64x256x16.F32 R24, gdesc[UR8], R24, gsb0 ;  /* 0x03e00000081879f0 */ /* 0x000fe20008000818 */
[----:B------:R-:W-:Y:S02]  /*16a0*/  UIADD3 UR8, UR6, 0x4, URZ ;  /* 0x0000000406087890 */ /* 0x000fe4000fffe03f */
[----:B------:R-:W-:Y:S01]  /*16b0*/  UIADD3 UR10, UR7, 0x4, URZ ;  /* 0x00000004070a7890 */ /* 0x000fe2000fffe03f */
[----:B------:R-:W-:Y:S01]  /*16c0*/  UMOV UR9, 0x40000040 ;  /* 0x4000004000097882 */ /* 0x000fe20000000000 */
[----:B------:R-:W-:Y:S01]  /*16d0*/  UMOV UR11, 0x40000040 ;  /* 0x40000040000b7882 */ /* 0x000fe20000000000 */
[----:B------:R-:W-:Y:S02]  /*16e0*/  WARPGROUP.DEPBAR.LE gsb0, 0x0 ;  /* 0x00008000000079c5 */ /* 0x000fe40000010000 */
        /* <DEDUP_REMOVED lines=42> */
[----:B------:R-:W-:Y:S03]  /*1990*/  HGMMA.64x256x16.F32 R24, gdesc[UR8], R24, gsb0 ;  /* 0x03e00000081879f0 */ /* 0x000fe60008000818 */
[----:B------:R-:W-:Y:S02]  /*19a0*/  WARPGROUP.DEPBAR.LE gsb0, 0x0 ;  /* 0x00008000000079c5 */ /* 0x000fe40000010000 */
[----:B------:R-:W-:Y:S05]  /*19b0*/  @!P1 BRA `(.L_x_22) ;  /* 0x0000000400b09947 */ /* 0x000fea0003800000 */
[----:B------:R-:W-:Y:S02]  /*19c0*/  UIADD3 UR6, UR39, 0x1, URZ ;  /* 0x0000000127067890 */ /* 0x000fe4000fffe03f */
[----:B------:R-:W-:Y:S02]  /*19d0*/  IMAD.U32 R3, RZ, RZ, UR39 ;  /* 0x00000027ff037e24 */ /* 0x000fe4000f8e00ff */
[----:B------:R-:W-:-:S04]  /*19e0*/  UISETP.NE.AND UP0, UPT, UR6, 0x2, UPT ;  /* 0x000000020600788c */ /* 0x000fc8000bf05270 */
[----:B------:R-:W-:Y:S02]  /*19f0*/  USEL UR7, URZ, 0x1, UP0 ;  /* 0x000000013f077887 */ /* 0x000fe40008000000 */
[----:B------:R-:W-:Y:S02]  /*1a00*/  USEL UR6, UR6, URZ, UP0 ;  /* 0x0000003f06067287 */ /* 0x000fe40008000000 */
[----:B------:R-:W-:-:S06]  /*1a10*/  ULOP3.LUT UR7, UR38, UR7, URZ, 0x3c, !UPT ;  /* 0x0000000726077292 */ /* 0x000fcc000f8e3c3f */
[----:B------:R-:W-:-:S07]  /*1a20*/  IMAD.U32 R7, RZ, RZ, UR7 ;  /* 0x00000007ff077e24 */ /* 0x000fce000f8e00ff */
.L_x_29:
[----:B------:R-:W-:Y:S05]  /*1a30*/  @!P0 BRA `(.L_x_23) ;  /* 0x0000000000048947 */ /* 0x000fea0003800000 */
[----:B------:R-:W-:Y:S01]  /*1a40*/  BPT.TRAP 0x1 ;  /* 0x000000040000795c */ /* 0x000fe20000300000 */
.L_x_23:
[----:B------:R-:W2:Y:S01]  /*1a50*/  S2UR UR8, SR_CgaCtaId ;  /* 0x00000000000879c3 */ /* 0x000ea20000008800 */
[----:B------:R-:W-:Y:S01]  /*1a60*/  UMOV UR7, 0x400 ;  /* 0x0000040000077882 */ /* 0x000fe20000000000 */
[----:B01----:R-:W-:Y:S01]  /*1a70*/  IMAD.U32 R5, RZ, RZ, UR6 ;  /* 0x00000006ff057e24 */ /* 0x003fe2000f8e00ff */
[----:B------:R-:W-:Y:S01]  /*1a80*/  SHF.L.U32 R4, R7, 0x1f, RZ ;  /* 0x0000001f07047819 */ /* 0x000fe200000006ff */
[----:B--2---:R-:W-:-:S06]  /*1a90*/  ULEA UR7, UR8, UR7, 0x18 ;  /* 0x0000000708077291 */ /* 0x004fcc000f8ec03f */
[----:B------:R-:W-:-:S04]  /*1aa0*/  IMAD.U32 R6, RZ, RZ, UR7 ;  /* 0x00000007ff067e24 */ /* 0x000fc8000f8e00ff */
[----:B------:R-:W-:-:S04]  /*1ab0*/  IMAD R5, R5, 0x8, R6 ;  /* 0x0000000805057824 */ /* 0x000fc800078e0206 */
[----:B------:R0:W1:Y:S01]  /*1ac0*/  SYNCS.PHASECHK.TRANS64.TRYWAIT P1, [R5+URZ], R4 ;  /* 0x00000004050075a7 */ /* 0x000062000802017f */
[----:B------:R-:W-:Y:S05]  /*1ad0*/  @!P0 BRA `(.L_x_24) ;  /* 0x0000000000048947 */ /* 0x000fea0003800000 */
[----:B------:R-:W-:Y:S01]  /*1ae0*/  BPT.TRAP 0x1 ;  /* 0x000000040000795c */ /* 0x000fe20000300000 */
.L_x_24:
[----:B-1----:R-:W-:Y:S05]  /*1af0*/  @P1 BRA `(.L_x_25) ;  /* 0x0000000000081947 */ /* 0x002fea0003800000 */
[----:B------:R-:W1:Y:S02]  /*1b00*/  SYNCS.PHASECHK.TRANS64.TRYWAIT P1, [R5+URZ], R4 ;  /* 0x00000004050075a7 */ /* 0x000e64000802017f */
[----:B-1----:R-:W-:Y:S05]  /*1b10*/  @!P1 BRA `(.L_x_26) ;  /* 0x000000a000849947 */ /* 0x002fea0003800000 */
.L_x_25:
[----:B------:R-:W-:Y:S01]  /*1b20*/  ULEA UR7, UR6, UR4, 0xb ;  /* 0x0000000406077291 */ /* 0x000fe2000f8e583f */
[----:B------:R-:W-:Y:S01]  /*1b30*/  WARPGROUP.ARRIVE ;  /* 0x00000000000079c5 */ /* 0x000fe20000000000 */
[----:B------:R-:W-:Y:S01]  /*1b40*/  ULEA UR12, UR6, UR5, 0xc ;  /* 0x00000005060c7291 */ /* 0x000fe2000f8e603f */
[----:B------:R-:W-:Y:S01]  /*1b50*/  UMOV UR9, 0x40000040 ;  /* 0x4000004000097882 */ /* 0x000fe20000000000 */
[----:B------:R-:W-:-:S03]  /*1b60*/  UMOV UR11, 0x40000040 ;  /* 0x40000040000b7882 */ /* 0x000fc60000000000 */
[----:B------:R-:W-:Y:S02]  /*1b70*/  UMOV UR8, UR7 ;  /* 0x0000000700087c82 */ /* 0x000fe40008000000 */
[----:B------:R-:W-:Y:S02]  /*1b80*/  UMOV UR10, UR12 ;  /* 0x0000000c000a7c82 */ /* 0x000fe40008000000 */
[----:B------:R-:W-:Y:S01]  /*1b90*/  HGMMA.64x256x16.F32 R24, gdesc[UR8], R24, gsb0 ;  /* 0x03e00000081879f0 */ /* 0x000fe20008000818 */
        /* <DEDUP_REMOVED lines=58> */
[----:B------:R-:W-:Y:S01]  /*1f40*/  BPT.TRAP 0x1 ;  /* 0x000000040000795c */ /* 0x000fe20000300000 */
.L_x_27:
[----:B------:R-:W-:-:S13]  /*1f50*/  ISETP.NE.AND P1, PT, R22, RZ, PT ;  /* 0x000000ff1600720c */ /* 0x000fda0003f25270 */
[----:B01----:R-:W-:-:S04]  /*1f60*/  @P1 IMAD R4, R3, 0x8, R6 ;  /* 0x0000000803041824 */ /* 0x003fc800078e0206 */
[----:B------:R-:W-:-:S05]  /*1f70*/  @P1 VIADD R5, R4, 0x10 ;  /* 0x0000001004051836 */ /* 0x000fca0000000000 */
[----:B------:R-:W-:-:S04]  /*1f80*/  @P1 PRMT R5, R152, 0x654, R5 ;  /* 0x0000065498051816 */ /* 0x000fc80000000005 */
[----:B------:R0:W-:Y:S01]  /*1f90*/  @P1 SYNCS.ARRIVE.TRANS64.RED.A1T0 RZ, [R5+URZ], RZ ;  /* 0x000000ff05ff19a7 */ /* 0x0001e2000810043f */
[----:B------:R-:W-:-:S13]  /*1fa0*/  ISETP.GT.U32.AND P1, PT, R19, 0x1, PT ;  /* 0x000000011300780c */ /* 0x000fda0003f24070 */
[----:B0-----:R-:W-:Y:S05]  /*1fb0*/  @P1 BRA `(.L_x_28) ;  /* 0x0000000000041947 */ /* 0x001fea0003800000 */
[----:B------:R-:W-:Y:S01]  /*1fc0*/  BPT.TRAP 0x1 ;  /* 0x000000040000795c */ /* 0x000fe20000300000 */
.L_x_28:
[----:B------:R-:W-:Y:S01]  /*1fd0*/  UIADD3 UR6, UR6, 0x1, URZ ;  /* 0x0000000106067890 */ /* 0x000fe2000fffe03f */
[C---:B------:R-:W-:Y:S01]  /*1fe0*/  ISETP.GT.AND P2, PT, R0.reuse, 0x1, PT ;  /* 0x000000010000780c */ /* 0x040fe20003f44270 */
[----:B------:R-:W-:Y:S02]  /*1ff0*/  VIADD R3, R3, 0x1 ;  /* 0x0000000103037836 */ /* 0x000fe40000000000 */
[----:B------:R-:W-:Y:S01]  /*2000*/  UISETP.NE.AND UP0, UPT, UR6, 0x2, UPT ;  /* 0x000000020600788c */ /* 0x000fe2000bf05270 */
[----:B------:R-:W-:Y:S02]  /*2010*/  VIADD R0, R0, 0xffffffff ;  /* 0xffffffff00007836 */ /* 0x000fe40000000000 */
[C---:B------:R-:W-:Y:S01]  /*2020*/  ISETP.NE.AND P1, PT, R3.reuse, 0x2, PT ;  /* 0x000000020300780c */ /* 0x040fe20003f25270 */
[----:B------:R-:W-:Y:S02]  /*2030*/  USEL UR7, URZ, 0x1, UP0 ;  /* 0x000000013f077887 */ /* 0x000fe40008000000 */
[----:B------:R-:W-:Y:S01]  /*2040*/  USEL UR6, UR6, URZ, UP0 ;  /* 0x0000003f06067287 */ /* 0x000fe20008000000 */
[----:B------:R-:W-:-:S03]  /*2050*/  SEL R3, R3, RZ, P1 ;  /* 0x000000ff03037207 */ /* 0x000fc60000800000 */
[----:B------:R-:W-:Y:S01]  /*2060*/  LOP3.LUT R7, R7, UR7, RZ, 0x3c, !PT ;  /* 0x0000000707077c12 */ /* 0x000fe2000f8e3cff */
[----:B------:R-:W-:Y:S07]  /*2070*/  @P2 BRA `(.L_x_29) ;  /* 0xfffffff8006c2947 */ /* 0x000fee000383ffff */
.L_x_22:
[----:B------:R-:W2:Y:S02]  /*2080*/  LDC R0, c[0x0][0x28c] ;  /* 0x0000a300ff007b82 */ /* 0x000ea40000000800 */
[----:B--2---:R-:W-:-:S13]  /*2090*/  ISETP.GE.AND P1, PT, R0, 0x1, PT ;  /* 0x000000010000780c */ /* 0x004fda0003f26270 */
[----:B------:R-:W-:Y:S05]  /*20a0*/  @!P1 BRA `(.L_x_30) ;  /* 0x0000000000409947 */ /* 0x000fea0003800000 */
[----:B------:R-:W-:Y:S05]  /*20b0*/  @!P0 BRA `(.L_x_31) ;  /* 0x0000000000048947 */ /* 0x000fea0003800000 */
[----:B------:R-:W-:Y:S01]  /*20c0*/  BPT.TRAP 0x1 ;  /* 0x000000040000795c */ /* 0x000fe20000300000 */
.L_x_31:
[----:B------:R-:W-:Y:S01]  /*20d0*/  ISETP.NE.AND P0, PT, R22, RZ, PT ;  /* 0x000000ff1600720c */ /* 0x000fe20003f05270 */
[----:B------:R-:W-:-:S12]  /*20e0*/  UISETP.LT.AND UP1, UPT, UR40, 0x1, UPT ;  /* 0x000000012800788c */ /* 0x000fd8000bf21270 */
[----:B------:R-:W-:-:S05]  /*20f0*/  VOTEU.ANY UP0, P0 ;  /* 0x00000000003f7886 */ /* 0x000fca0000000100 */
[----:B------:R-:W-:-:S04]  /*2100*/  @UP0 USEL UR4, UR40, 0x1, UP1 ;  /* 0x0000000128040887 */ /* 0x000fc80008800000 */
[----:B------:R-:W-:-:S06]  /*2110*/  @UP0 UIADD3 UR4, UR39, UR40, -UR4 ;  /* 0x0000002827040290 */ /* 0x000fcc000fffe804 */
[----:B------:R-:W-:-:S04]  /*2120*/  IMAD.U32 R0, RZ, RZ, UR4 ;  /* 0x00000004ff007e24 */ /* 0x000fc8000f8e00ff */
[----:B------:R-:W-:-:S05]  /*2130*/  @P0 IMAD.SHL.U32 R0, R0, 0x8, RZ ;  /* 0x0000000800000824 */ /* 0x000fca00078e00ff */
[----:B------:R-:W-:-:S04]  /*2140*/  @P0 LOP3.LUT R0, R0, 0x8, RZ, 0xc0, !PT ;  /* 0x0000000800000812 */ /* 0x000fc800078ec0ff */
[----:B------:R-:W-:-:S04]  /*2150*/  @P0 IADD3 R3, R6, 0x10, R0 ;  /* 0x0000001006030810 */ /* 0x000fc80007ffe000 */
[----:B------:R-:W-:-:S04]  /*2160*/  @P0 PRMT R3, R152, 0x654, R3 ;  /* 0x0000065498030816 */ /* 0x000fc80000000003 */
[----:B------:R2:W-:Y:S01]  /*2170*/  @P0 SYNCS.ARRIVE.TRANS64.RED.A1T0 RZ, [R3+URZ], RZ ;  /* 0x000000ff03ff09a7 */ /* 0x0005e2000810043f */
[----:B------:R-:W-:-:S13]  /*2180*/  ISETP.GT.U32.AND P0, PT, R19, 0x1, PT ;  /* 0x000000011300780c */ /* 0x000fda0003f04070 */
[----:B--2---:R-:W-:Y:S05]  /*2190*/  @P0 BRA `(.L_x_30) ;  /* 0x0000000000040947 */ /* 0x004fea0003800000 */
[----:B------:R-:W-:Y:S01]  /*21a0*/  BPT.TRAP 0x1 ;  /* 0x000000040000795c */ /* 0x000fe20000300000 */
.L_x_30:
[----:B------:R-:W2:Y:S01]  /*21b0*/  LDC R6, c[0x0][0x288] ;  /* 0x0000a200ff067b82 */ /* 0x000ea20000000800 */
[--C-:B------:R-:W-:Y:S01]  /*21c0*/  SHF.R.U32.HI R0, RZ, 0x2, R18.reuse ;  /* 0x00000002ff007819 */ /* 0x100fe20000011612 */
[----:B------:R-:W-:Y:S01]  /*21d0*/  UIADD3 UR39, UR40, UR39, URZ ;  /* 0x0000002728277290 */ /* 0x000fe2000fffe03f */
[----:B01----:R-:W-:Y:S01]  /*21e0*/  SHF.R.U32.HI R5, RZ, 0x7, R18 ;  /* 0x00000007ff057819 */ /* 0x003fe20000011612 */
[----:B------:R-:W-:Y:S01]  /*21f0*/  ULDC UR8, c[0x0][0x284] ;  /* 0x0000a10000087ab9 */ /* 0x000fe20000000800 */
[----:B------:R-:W-:Y:S01]  /*2200*/  LOP3.LUT R4, R18, 0x60, RZ, 0xc0, !PT ;  /* 0x0000006012047812 */ /* 0x000fe200078ec0ff */
[----:B------:R-:W-:Y:S01]  /*2210*/  USHF.R.U32.HI UR4, URZ, 0x1, UR39 ;  /* 0x000000013f047899 */ /* 0x000fe20008011627 */
[----:B------:R-:W-:Y:S01]  /*2220*/  LOP3.LUT R3, R0, 0x7, RZ, 0xc0, !PT ;  /* 0x0000000700037812 */ /* 0x000fe200078ec0ff */
[----:B------:R-:W-:Y:S01]  /*2230*/  UISETP.GT.U32.AND UP1, UPT, UR39, 0x1, UPT ;  /* 0x000000012700788c */ /* 0x000fe2000bf24070 */
[----:B------:R-:W-:Y:S01]  /*2240*/  LOP3.LUT R0, R5, 0x1, RZ, 0xc0, !PT ;  /* 0x0000000105007812 */ /* 0x000fe200078ec0ff */
[----:B------:R-:W-:Y:S01]  /*2250*/  ULOP3.LUT UR4, UR4, 0x1, URZ, 0xc0, !UPT ;  /* 0x0000000104047892 */ /* 0x000fe2000f8ec03f */
[----:B------:R-:W-:Y:S01]  /*2260*/  SHF.R.U32.HI R10, RZ, 0x1, R4 ;  /* 0x00000001ff0a7819 */ /* 0x000fe20000011604 */
[----:B------:R-:W-:Y:S01]  /*2270*/  IMAD.SHL.U32 R4, R18, 0x2, RZ ;  /* 0x0000000212047824 */ /* 0x000fe200078e00ff */
[----:B------:R-:W-:Y:S01]  /*2280*/  SHF.R.S32.HI R21, RZ, 0x1f, R23 ;  /* 0x0000001fff157819 */ /* 0x000fe20000011417 */
[----:B------:R-:W-:Y:S01]  /*2290*/  IMAD.SHL.U32 R8, R0, 0x40, RZ ;  /* 0x0000004000087824 */ /* 0x000fe200078e00ff */
[--C-:B------:R-:W-:Y:S01]  /*22a0*/  IADD3 R5, RZ, -R10, -R3.reuse ;  /* 0x8000000aff057210 */ /* 0x100fe20007ffe803 */
[----:B------:R-:W-:Y:S01]  /*22b0*/  UISETP.NE.U32.AND UP0, UPT, UR4, 0x1, UPT ;  /* 0x000000010400788c */ /* 0x000fe2000bf05070 */
[----:B------:R-:W-:Y:S01]  /*22c0*/  LOP3.LUT R4, R4, 0x6, RZ, 0xc0, !PT ;  /* 0x0000000604047812 */ /* 0x000fe200078ec0ff */
[----:B------:R-:W-:Y:S01]  /*22d0*/  ULDC.64 UR6, c[0x0][0x5d0] ;  /* 0x0001740000067ab9 */ /* 0x000fe20000000a00 */
[----:B------:R-:W-:Y:S01]  /*22e0*/  LOP3.LUT R3, R8, 0x40, R3, 0xe2, !PT ;  /* 0x0000004008037812 */ /* 0x000fe200078ee203 */
[----:B------:R-:W-:Y:S01]  /*22f0*/  IMAD R11, R0, -0x40, R5 ;  /* 0xffffffc0000b7824 */ /* 0x000fe200078e0205 */
[----:B------:R-:W-:Y:S01]  /*2300*/  LOP3.LUT R0, R18, 0x3, RZ, 0xc0, !PT ;  /* 0x0000000312007812 */ /* 0x000fe200078ec0ff */
[----:B------:R-:W-:Y:S01]  /*2310*/  UISETP.LT.U32.AND UP1, UPT, UR40, 0x2, UP1 ;  /* 0x000000022800788c */ /* 0x000fe20008f21070 */
[----:B------:R-:W-:Y:S01]  /*2320*/  PRMT R8, R4, 0x6540, R153 ;  /* 0x0000654004087816 */ /* 0x000fe20000000099 */
[----:B------:R-:W-:Y:S01]  /*2330*/  IMAD.SHL.U32 R153, R153, 0x100, RZ ;  /* 0x0000010099997824 */ /* 0x000fe200078e00ff */
[----:B------:R-:W-:Y:S01]  /*2340*/  UISETP.GT.U32.AND UP0, UPT, UR40, 0x1, !UP0 ;  /* 0x000000012800788c */ /* 0x000fe2000c704070 */
[----:B--2---:R-:W-:Y:S01]  /*2350*/  IMAD R12, R0, -0x2, R6 ;  /* 0xfffffffe000c7824 */ /* 0x004fe200078e0206 */
[----:B------:R-:W-:Y:S01]  /*2360*/  SHF.R.S32.HI R9, RZ, 0x1f, R8 ;  /* 0x0000001fff097819 */ /* 0x000fe20000011408 */
[C---:B------:R-:W-:Y:S01]  /*2370*/  IMAD.SHL.U32 R0, R154.reuse, 0x80, RZ ;  /* 0x000000809a007824 */ /* 0x040fe200078e00ff */
[----:B------:R-:W-:Y:S01]  /*2380*/  ISETP.GE.AND P0, PT, R153, R6, PT ;  /* 0x000000069900720c */ /* 0x000fe20003f06270 */
[----:B------:R-:W-:Y:S01]  /*2390*/  IMAD R4, R21, UR6, RZ ;  /* 0x0000000615047c24 */ /* 0x000fe2000f8e02ff */
[----:B------:R-:W-:Y:S01]  /*23a0*/  USEL UR5, URZ, 0x1, !UP1 ;  /* 0x000000013f057887 */ /* 0x000fe2000c800000 */
[----:B------:R-:W-:Y:S01]  /*23b0*/  IMAD.WIDE R6, R154, 0x80, RZ ;  /* 0x000000809a067825 */ /* 0x000fe200078e02ff */
[C---:B------:R-:W-:Y:S01]  /*23c0*/  ISETP.GE.OR P0, PT, R0.reuse, UR8, P0 ;  /* 0x0000000800007c0c */ /* 0x040fe20008706670 */
[----:B------:R-:W-:Y:S01]  /*23d0*/  USEL UR4, URZ, 0x1, !UP0 ;  /* 0x000000013f047887 */ /* 0x000fe2000c000000 */
[----:B------:R-:W-:Y:S01]  /*23e0*/  IADD3 R0, -R0, UR8, R11 ;  /* 0x0000000800007c10 */ /* 0x000fe2000fffe10b */
[C---:B------:R-:W-:Y:S01]  /*23f0*/  IMAD R13, R23.reuse, UR7, R4 ;  /* 0x00000007170d7c24 */ /* 0x040fe2000f8e0204 */
[----:B------:R-:W-:Y:S01]  /*2400*/  ULOP3.LUT UR39, UR39, 0x1, URZ, 0xc0, !UPT ;  /* 0x0000000127277892 */ /* 0x000fe2000f8ec03f */
[----:B------:R-:W-:Y:S01]  /*2410*/  IMAD.WIDE.U32 R4, R23, UR6, R8 ;  /* 0x0000000617047c25 */ /* 0x000fe2000f8e0008 */
[----:B------:R-:W-:Y:S01]  /*2420*/  ULOP3.LUT UR38, UR4, UR38, UR5, 0x96, !UPT ;  /* 0x0000002604267292 */ /* 0x000fe2000f8e9605 */
[----:B------:R-:W-:-:S02]  /*2430*/  LOP3.LUT R169, R6, R3, R10, 0xfe, !PT ;  /* 0x0000000306a97212 */ /* 0x000fc400078efe0a */
[----:B------:R-:W-:Y:S02]  /*2440*/  IMAD.IADD R5, R5, 0x1, R13 ;  /* 0x0000000105057824 */ /* 0x000fe400078e020d */
[----:B------:R-:W-:Y:S02]  /*2450*/  IMAD.IADD R3, R12, 0x1, -R153 ;  /* 0x000000010c037824 */ /* 0x000fe400078e0a99 */
[----:B------:R-:W-:Y:S01]  /*2460*/  IMAD.MOV.U32 R154, RZ, RZ, -0x1 ;  /* 0xffffffffff9a7424 */ /* 0x000fe200078e00ff */
[----:B------:R-:W-:Y:S06]  /*2470*/  @P0 BRA `(.L_x_32) ;  /* 0x0000007800dc0947 */ /* 0x000fec0003800000 */
[----:B------:R-:W0:Y:S01]  /*2480*/  LDC.64 R10, c[0x0][0x5c8] ;  /* 0x00017200ff0a7b82 */ /* 0x000e220000000a00 */
[----:B-----5:R-:W-:Y:S01]  /*2490*/  FSETP.NEU.AND P0, PT, R156, RZ, PT ;  /* 0x000000ff9c00720b */ /* 0x020fe20003f0d000 */
[----:B------:R-:W-:Y:S01]  /*24a0*/  BSSY B0, `(.L_x_32) ;  /* 0x00007b4000007945 */ /* 0x000fe20003800000 */
[----:B------:R-:W-:-:S04]  /*24b0*/  ISETP.GT.AND P2, PT, R3, RZ, PT ;  /* 0x000000ff0300720c */ /* 0x000fc80003f44270 */
[----:B------:R-:W-:Y:S01]  /*24c0*/  ISETP.GT.AND P1, PT, R0, RZ, P2 ;  /* 0x000000ff0000720c */ /* 0x000fe20001724270 */
[-C--:B0-----:R-:W-:Y:S02]  /*24d0*/  IMAD R12, R7, R10.reuse, RZ ;  /* 0x0000000a070c7224 */ /* 0x081fe400078e02ff */
[----:B------:R-:W-:-:S04]  /*24e0*/  IMAD.WIDE.U32 R160, R169, R10, R4 ;  /* 0x0000000aa9a07225 */ /* 0x000fc800078e0004 */
[----:B------:R-:W-:-:S04]  /*24f0*/  IMAD R5, R169, R11, R12 ;  /* 0x0000000ba9057224 */ /* 0x000fc800078e020c */
[----:B------:R-:W-:Y:S01]  /*2500*/  IMAD.IADD R153, R161, 0x1, R5 ;  /* 0x00000001a1997824 */ /* 0x000fe200078e0205 */
[----:B------:R-:W-:Y:S06]  /*2510*/  @!P0 BRA `(.L_x_33) ;  /* 0x0000005400988947 */ /* 0x000fec0003800000 */
[----:B------:R-:W0:Y:S01]  /*2520*/  LDC.64 R14, c[0x0][0x5b8] ;  /* 0x00016e00ff0e7b82 */ /* 0x000e220000000a00 */
[----:B------:R-:W-:-:S07]  /*2530*/  ULDC.64 UR4, c[0x0][0x5c0] ;  /* 0x0001700000047ab9 */ /* 0x000fce0000000a00 */
[----:B------:R-:W1:Y:S08]  /*2540*/  LDC.64 R166, c[0x0][0x5b0] ;  /* 0x00016c00ffa67b82 */ /* 0x000e700000000a00 */
[----:B------:R-:W2:Y:S01]  /*2550*/  LDC.64 R12, c[0x0][0x5a8] ;  /* 0x00016a00ff0c7b82 */ /* 0x000ea20000000a00 */
[-C--:B0-----:R-:W-:Y:S02]  /*2560*/  IMAD R4, R21, R14.reuse, RZ ;  /* 0x0000000e15047224 */ /* 0x081fe400078e02ff */
[----:B------:R-:W-:-:S04]  /*2570*/  IMAD.WIDE.U32 R162, R23, R14, R8 ;  /* 0x0000000e17a27225 */ /* 0x000fc800078e0008 */
[----:B------:R-:W-:Y:S02]  /*2580*/  IMAD R161, R23, R15, R4 ;  /* 0x0000000f17a17224 */ /* 0x000fe400078e0204 */
[-C--:B-1----:R-:W-:Y:S02]  /*2590*/  IMAD R6, R7, R166.reuse, RZ ;  /* 0x000000a607067224 */ /* 0x082fe400078e02ff */
[----:B------:R-:W-:Y:S02]  /*25a0*/  IMAD.IADD R21, R163, 0x1, R161 ;  /* 0x00000001a3157824 */ /* 0x000fe400078e02a1 */
[----:B------:R-:W-:Y:S02]  /*25b0*/  IMAD.MOV.U32 R20, RZ, RZ, R162 ;  /* 0x000000ffff147224 */ /* 0x000fe400078e00a2 */
[C---:B------:R-:W-:Y:S02]  /*25c0*/  IMAD R165, R169.reuse, R167, R6 ;  /* 0x000000a7a9a57224 */ /* 0x040fe400078e0206 */
[----:B------:R-:W-:-:S04]  /*25d0*/  IMAD.WIDE.U32 R4, R169, R166, R20 ;  /* 0x000000a6a9047225 */ /* 0x000fc800078e0014 */
[----:B------:R-:W-:Y:S01]  /*25e0*/  IMAD.IADD R5, R5, 0x1, R165 ;  /* 0x0000000105057824 */ /* 0x000fe200078e02a5 */
[----:B--2---:R-:W-:-:S04]  /*25f0*/  LEA R6, P0, R4, R12, 0x1 ;  /* 0x0000000c04067211 */ /* 0x004fc800078008ff */
[----:B------:R-:W-:-:S05]  /*2600*/  LEA.HI.X R7, R4, R13, R5, 0x1, P0 ;  /* 0x0000000d04077211 */ /* 0x000fca00000f0c05 */
[----:B------:R0:W2:Y:S01]  /*2610*/  @P1 LDG.E.LTC128B.U16 R15, desc[UR36][R6.64] ;  /* 0x00000024060f1981 */ /* 0x0000a2000c1e1520 */
[----:B------:R-:W-:Y:S01]  /*2620*/  LEA R4, P0, R160, UR4, 0x1 ;  /* 0x00000004a0047c11 */ /* 0x000fe2000f8008ff */
[----:B------:R-:W-:Y:S01]  /*2630*/  IMAD.WIDE.U32 R158, R169, R166, R8 ;  /* 0x000000a6a99e7225 */ /* 0x000fe200078e0008 */
[----:B------:R-:W-:Y:S03]  /*2640*/  BSSY B1, `(.L_x_34) ;  /* 0x0000012000017945 */ /* 0x000fe60003800000 */
[----:B------:R-:W-:Y:S02]  /*2650*/  IMAD.IADD R159, R165, 0x1, R159 ;  /* 0x00000001a59f7824 */ /* 0x000fe400078e029f */
[----:B------:R-:W-:-:S04]  /*2660*/  IMAD.WIDE.U32 R158, R23, R14, R158 ;  /* 0x0000000e179e7225 */ /* 0x000fc800078e009e */
[----:B0-----:R-:W-:Y:S01]  /*2670*/  IMAD.IADD R7, R161, 0x1, R159 ;  /* 0x00000001a1077824 */ /* 0x001fe200078e029f */
[----:B------:R-:W-:Y:S02]  /*2680*/  LEA R6, P4, R158, R12, 0x1 ;  /* 0x0000000c9e067211 */ /* 0x000fe400078808ff */
[----:B------:R-:W-:Y:S02]  /*2690*/  SHF.L.U64.HI R159, R166, 0x3, R167 ;  /* 0x00000003a69f7819 */ /* 0x000fe400000102a7 */
[----:B------:R-:W-:Y:S01]  /*26a0*/  LEA.HI.X R7, R158, R13, R7, 0x1, P4 ;  /* 0x0000000d9e077211 */ /* 0x000fe200020f0c07 */
[----:B------:R-:W-:Y:S02]  /*26b0*/  IMAD.SHL.U32 R158, R166, 0x8, RZ ;  /* 0x00000008a69e7824 */ /* 0x000fe400078e00ff */
[----:B--2---:R-:W-:-:S05]  /*26c0*/  HADD2.F32 R5, -RZ, R15.H0_H0 ;  /* 0x2000000fff057230 */ /* 0x004fca0000004100 */
[----:B------:R-:W-:-:S04]  /*26d0*/  FMUL R5, R5, R156 ;  /* 0x0000009c05057220 */ /* 0x000fc80000400000 */
[----:B------:R-:W-:Y:S01]  /*26e0*/  FFMA R24, R24, R155, R5 ;  /* 0x0000009b18187223 */ /* 0x000fe20000000005 */
[----:B------:R-:W-:Y:S02]  /*26f0*/  LEA.HI.X R5, R160, UR5, R153, 0x1, P0 ;  /* 0x00000005a0057c11 */ /* 0x000fe400080f0c99 */
[----:B------:R-:W-:Y:S02]  /*2700*/  ISETP.GT.AND P0, PT, R3, 0x1, PT ;  /* 0x000000010300780c */ /* 0x000fe40003f04270 */
[----:B------:R-:W-:Y:S02]  /*2710*/  F2FP.F16.F32.PACK_AB R24, RZ, R24 ;  /* 0x00000018ff18723e */ /* 0x000fe400000000ff */
[----:B------:R-:W-:-:S03]  /*2720*/  ISETP.GT.AND P3, PT, R0, RZ, P0 ;  /* 0x000000ff0000720c */ /* 0x000fc60000764270 */
[----:B------:R0:W-:Y:S10]  /*2730*/  @P1 STG.E.U16 desc[UR36][R4.64], R24 ;  /* 0x0000001804001986 */ /* 0x0001f4000c101524 */
[----:B------:R-:W-:Y:S05]  /*2740*/  @!P3 BRA `(.L_x_35) ;  /* 0x000000000004b947 */ /* 0x000fea0003800000 */
[----:B------:R1:W5:Y:S02]  /*2750*/  LDG.E.LTC128B.U16 R15, desc[UR36][R6.64+0x2] ;  /* 0x00000224060f7981 */ /* 0x000364000c1e1520 */
.L_x_35:
[----:B------:R-:W-:Y:S05]  /*2760*/  BSYNC B1 ;  /* 0x0000000000017941 */ /* 0x000fea0003800000 */
.L_x_34:
[----:B-----5:R-:W-:Y:S01]  /*2770*/  HADD2.F32 R153, -RZ, R15.H0_H0 ;  /* 0x2000000fff997230 */ /* 0x020fe20000004100 */
[----:B------:R-:W-:Y:S01]  /*2780*/  ISETP.GT.AND P2, PT, R0, 0x8, P2 ;  /* 0x000000080000780c */ /* 0x000fe20001744270 */
[----:B------:R-:W-:Y:S01]  /*2790*/  IMAD.WIDE.U32 R158, R169, R166, R158 ;  /* 0x000000a6a99e7225 */ /* 0x000fe200078e009e */
[----:B0-----:R-:W-:-:S03]  /*27a0*/  PRMT R24, R15, 0x7610, R24 ;  /* 0x000076100f187816 */ /* 0x001fc60000000018 */
[----:B------:R-:W-:Y:S01]  /*27b0*/  FMUL R20, R153, R156 ;  /* 0x0000009c99147220 */ /* 0x000fe20000400000 */
[----:B------:R-:W-:Y:S01]  /*27c0*/  IMAD.IADD R165, R165, 0x1, R159 ;  /* 0x00000001a5a57824 */ /* 0x000fe200078e029f */
[----:B------:R-:W-:Y:S02]  /*27d0*/  IADD3 R162, P1, R162, R158, RZ ;  /* 0x0000009ea2a27210 */ /* 0x000fe40007f3e0ff */
[----:B------:R-:W-:-:S03]  /*27e0*/  FFMA R25, R25, R155, R20 ;  /* 0x0000009b19197223 */ /* 0x000fc60000000014 */
[----:B------:R-:W-:Y:S01]  /*27f0*/  IMAD.X R21, R165, 0x1, R21, P1 ;  /* 0x00000001a5157824 */ /* 0x000fe200008e0615 */
[C---:B------:R-:W-:Y:S02]  /*2800*/  LEA R20, P1, R162.reuse, R12, 0x1 ;  /* 0x0000000ca2147211 */ /* 0x040fe400078208ff */
[----:B------:R-:W-:Y:S02]  /*2810*/  F2FP.F16.F32.PACK_AB R25, RZ, R25 ;  /* 0x00000019ff19723e */ /* 0x000fe400000000ff */
[----:B------:R-:W-:Y:S02]  /*2820*/  LEA.HI.X R21, R162, R13, R21, 0x1, P1 ;  /* 0x0000000da2157211 */ /* 0x000fe400008f0c15 */
[----:B------:R-:W-:-:S05]  /*2830*/  PRMT R153, R25, 0x7610, R153 ;  /* 0x0000761019997816 */ /* 0x000fca0000000099 */
[----:B------:R0:W-:Y:S04]  /*2840*/  @P3 STG.E.U16 desc[UR36][R4.64+0x2], R153 ;  /* 0x0000029904003986 */ /* 0x0001e8000c101524 */
[----:B------:R-:W2:Y:S01]  /*2850*/  @P2 LDG.E.LTC128B.U16 R24, desc[UR36][R20.64] ;  /* 0x0000002414182981 */ /* 0x000ea2000c1e1520 */
[----:B------:R-:W-:Y:S01]  /*2860*/  IADD3 R8, P1, R8, R158, RZ ;  /* 0x0000009e08087210 */ /* 0x000fe20007f3e0ff */
[----:B------:R-:W-:Y:S01]  /*2870*/  BSSY B1, `(.L_x_36) ;  /* 0x0000011000017945 */ /* 0x000fe20003800000 */
[----:B------:R-:W-:Y:S02]  /*2880*/  SHF.L.U64.HI R11, R10, 0x4, R11 ;  /* 0x000000040a0b7819 */ /* 0x000fe4000001020b */
[----:B------:R-:W-:Y:S01]  /*2890*/  ISETP.GT.AND P0, PT, R0, 0x8, P0 ;  /* 0x000000080000780c */ /* 0x000fe20000704270 */
[----:B------:R-:W-:Y:S01]  /*28a0*/  IMAD.X R9, R9, 0x1, R165, P1 ;  /* 0x0000000109097824 */ /* 0x000fe200008e06a5 */
[----:B------:R-:W-:-:S05]  /*28b0*/  LEA R10, P1, R10, R4, 0x4 ;  /* 0x000000040a0a7211 */ /* 0x000fca00078220ff */
[----:B------:R-:W-:Y:S02]  /*28c0*/  IMAD.X R11, R11, 0x1, R5, P1 ;  /* 0x000000010b0b7824 */ /* 0x000fe400008e0605 */
[----:B--2---:R-:W-:-:S05]  /*28d0*/  HADD2.F32 R15, -RZ, R24.H0_H0 ;  /* 0x20000018ff0f7230 */ /* 0x004fca0000004100 */
[----:B------:R-:W-:Y:S01]  /*28e0*/  FMUL R25, R15, R156 ;  /* 0x0000009c0f197220 */ /* 0x000fe20000400000 */
[----:B------:R-:W-:-:S04]  /*28f0*/  IMAD.WIDE.U32 R14, R23, R14, R8 ;  /* 0x0000000e170e7225 */ /* 0x000fc800078e0008 */
[----:B------:R-:W-:Y:S01]  /*2900*/  FFMA R25, R26, R155, R25 ;  /* 0x0000009b1a197223 */ /* 0x000fe20000000019 */
[----:B------:R-:W-:Y:S01]  /*2910*/  IMAD.IADD R9, R161, 0x1, R15 ;  /* 0x00000001a1097824 */ /* 0x000fe200078e020f */
[----:B------:R-:W-:-:S03]  /*2920*/  LEA R8, P3, R14, R12, 0x1 ;  /* 0x0000000c0e087211 */ /* 0x000fc600078608ff */
[----:B------:R-:W-:Y:S02]  /*2930*/  F2FP.F16.F32.PACK_AB R25, RZ, R25 ;  /* 0x00000019ff19723e */ /* 0x000fe400000000ff */
[----:B------:R-:W-:-:S03]  /*2940*/  LEA.HI.X R9, R14, R13, R9, 0x1, P3 ;  /* 0x0000000d0e097211 */ /* 0x000fc600018f0c09 */
[----:B------:R0:W-:Y:S01]  /*2950*/  @P2 STG.E.U16 desc[UR36][R10.64], R25 ;  /* 0x000000190a002986 */ /* 0x0001e2000c101524 */
[----:B------:R-:W-:Y:S05]  /*2960*/  @!P0 BRA `(.L_x_37) ;  /* 0x0000000000048947 */ /* 0x000fea0003800000 */
[----:B------:R2:W5:Y:S02]  /*2970*/  LDG.E.LTC128B.U16 R24, desc[UR36][R8.64+0x2] ;  /* 0x0000022408187981 */ /* 0x000564000c1e1520 */
.L_x_37:
[----:B------:R-:W-:Y:S05]  /*2980*/  BSYNC B1 ;  /* 0x0000000000017941 */ /* 0x000fea0003800000 */
.L_x_36:
[----:B-----5:R-:W-:Y:S01]  /*2990*/  HADD2.F32 R13, -RZ, R24.H0_H0 ;  /* 0x20000018ff0d7230 */ /* 0x020fe20000004100 */
[----:B------:R-:W-:Y:S01]  /*29a0*/  ISETP.GT.AND P1, PT, R3, 0x8, PT ;  /* 0x000000080300780c */ /* 0x000fe20003f24270 */
[----:B------:R-:W-:Y:S03]  /*29b0*/  BSSY B1, `(.L_x_38) ;  /* 0x0000008000017945 */ /* 0x000fe60003800000 */
[----:B------:R-:W-:Y:S01]  /*29c0*/  FMUL R12, R13, R156 ;  /* 0x0000009c0d0c7220 */ /* 0x000fe20000400000 */
[----:B------:R-:W-:-:S03]  /*29d0*/  ISETP.GT.AND P2, PT, R0, RZ, P1 ;  /* 0x000000ff0000720c */ /* 0x000fc60000f44270 */
[----:B------:R-:W-:-:S05]  /*29e0*/  FFMA R12, R27, R155, R12 ;  /* 0x0000009b1b0c7223 */ /* 0x000fca000000000c */
[----:B------:R-:W-:-:S05]  /*29f0*/  F2FP.F16.F32.PACK_AB R12, RZ, R12 ;  /* 0x0000000cff0c723e */ /* 0x000fca00000000ff */
[----:B------:R3:W-:Y:S01]  /*2a00*/  @P0 STG.E.U16 desc[UR36][R10.64+0x2], R12 ;  /* 0x0000020c0a000986 */ /* 0x0007e2000c101524 */
[----:B------:R-:W-:Y:S05]  /*2a10*/  @!P2 BRA `(.L_x_39) ;  /* 0x000000000004a947 */ /* 0x000fea0003800000 */
[----:B------:R4:W5:Y:S02]  /*2a20*/  LDG.E.LTC128B.U16 R24, desc[UR36][R6.64+0x10] ;  /* 0x0000102406187981 */ /* 0x000964000c1e1520 */
.L_x_39:
[----:B------:R-:W-:Y:S05]  /*2a30*/  BSYNC B1 ;  /* 0x0000000000017941 */ /* 0x000fea0003800000 */
.L_x_38:
        /* <DEDUP_REMOVED lines=10> */
.L_x_41:
[----:B------:R-:W-:Y:S05]  /*2ae0*/  BSYNC B1 ;  /* 0x0000000000017941 */ /* 0x000fea0003800000 */
.L_x_40:
[----:B0----5:R-:W-:Y:S01]  /*2af0*/  HADD2.F32 R13, -RZ, R24.H0_H0 ;  /* 0x20000018ff0d7230 */ /* 0x021fe20000004100 */
[----:B------:R-:W-:Y:S01]  /*2b00*/  ISETP.GT.AND P1, PT, R0, 0x8, P1 ;  /* 0x000000080000780c */ /* 0x000fe20000f24270 */
[----:B------:R-:W-:Y:S03]  /*2b10*/  BSSY B1, `(.L_x_42) ;  /* 0x0000007000017945 */ /* 0x000fe60003800000 */
[----:B---3--:R-:W-:-:S04]  /*2b20*/  FMUL R12, R13, R156 ;  /* 0x0000009c0d0c7220 */ /* 0x008fc80000400000 */
[----:B------:R-:W-:-:S05]  /*2b30*/  FFMA R12, R29, R155, R12 ;  /* 0x0000009b1d0c7223 */ /* 0x000fca000000000c */
[----:B------:R-:W-:-:S05]  /*2b40*/  F2FP.F16.F32.PACK_AB R12, RZ, R12 ;  /* 0x0000000cff0c723e */ /* 0x000fca00000000ff */
[----:B------:R0:W-:Y:S01]  /*2b50*/  @P3 STG.E.U16 desc[UR36][R4.64+0x12], R12 ;  /* 0x0000120c04003986 */ /* 0x0001e2000c101524 */
[----:B------:R-:W-:Y:S05]  /*2b60*/  @!P1 BRA `(.L_x_43) ;  /* 0x0000000000049947 */ /* 0x000fea0003800000 */
[----:B------:R3:W5:Y:S02]  /*2b70*/  LDG.E.LTC128B.U16 R24, desc[UR36][R8.64+0x10] ;  /* 0x0000102408187981 */ /* 0x000764000c1e1520 */
.L_x_43:
[----:B------:R-:W-:Y:S05]  /*2b80*/  BSYNC B1 ;  /* 0x0000000000017941 */ /* 0x000fea0003800000 */
.L_x_42:
[----:B-----5:R-:W-:Y:S01]  /*2b90*/  HADD2.F32 R13, -RZ, R24.H0_H0 ;  /* 0x20000018ff0d7230 */ /* 0x020fe20000004100 */
[----:B------:R-:W-:Y:S01]  /*2ba0*/  ISETP.GT.AND P0, PT, R0, 0x8, P0 ;  /* 0x000000080000780c */ /* 0x000fe20000704270 */
[----:B------:R-:W-:Y:S03]  /*2bb0*/  BSSY B1, `(.L_x_44) ;  /* 0x0000007000017945 */ /* 0x000fe60003800000 */
[----:B------:R-:W-:-:S04]  /*2bc0*/  FMUL R13, R13, R156 ;  /* 0x0000009c0d0d7220 */ /* 0x000fc80000400000 */
[----:B------:R-:W-:-:S05]  /*2bd0*/  FFMA R13, R30, R155, R13 ;  /* 0x0000009b1e0d7223 */ /* 0x000fca000000000d */
[----:B------:R-:W-:-:S05]  /*2be0*/  F2FP.F16.F32.PACK_AB R13, RZ, R13 ;  /* 0x0000000dff0d723e */ /* 0x000fca00000000ff */
[----:B------:R0:W-:Y:S01]  /*2bf0*/  @P1 STG.E.U16 desc[UR36][R10.64+0x10], R13 ;  /* 0x0000100d0a001986 */ /* 0x0001e2000c101524 */
[----:B------:R-:W-:Y:S05]  /*2c00*/  @!P0 BRA `(.L_x_45) ;  /* 0x0000000000048947 */ /* 0x000fea0003800000 */
[----:B------:R0:W5:Y:S02]  /*2c10*/  LDG.E.LTC128B.U16 R24, desc[UR36][R8.64+0x12] ;  /* 0x0000122408187981 */ /* 0x000164000c1e1520 */
.L_x_45:
[----:B------:R-:W-:Y:S05]  /*2c20*/  BSYNC B1 ;  /* 0x0000000000017941 */ /* 0x000fea0003800000 */
.L_x_44:
[----:B0----5:R-:W-:Y:S01]  /*2c30*/  HADD2.F32 R13, -RZ, R24.H0_H0 ;  /* 0x20000018ff0d7230 */ /* 0x021fe20000004100 */
        /* <DEDUP_REMOVED lines=9> */
.L_x_47:
[----:B------:R-:W-:Y:S05]  /*2cd0*/  BSYNC B1 ;  /* 0x0000000000017941 */ /* 0x000fea0003800000 */
.L_x_46:
        /* <DEDUP_REMOVED lines=10> */
.L_x_49:
[----:B------:R-:W-:Y:S05]  /*2d80*/  BSYNC B1 ;  /* 0x0000000000017941 */ /* 0x000fea0003800000 */
.L_x_48:
[----:B0----5:R-:W-:Y:S01]  /*2d90*/  HADD2.F32 R13, -RZ, R24.H0_H0 ;  /* 0x20000018ff0d7230 */ /* 0x021fe20000004100 */
        /* <DEDUP_REMOVED lines=8> */
.L_x_51:
[----:B------:R-:W-:Y:S05]  /*2e20*/  BSYNC B1 ;  /* 0x0000000000017941 */ /* 0x000fea0003800000 */
.L_x_50:
        /* <DEDUP_REMOVED lines=9> */
.L_x_53:
[----:B------:R-:W-:Y:S05]  /*2ec0*/  BSYNC B1 ;  /* 0x0000000000017941 */ /* 0x000fea0003800000 */
.L_x_52:
        /* <DEDUP_REMOVED lines=10> */
.L_x_55:
[----:B------:R-:W-:Y:S05]  /*2f70*/  BSYNC B1 ;  /* 0x0000000000017941 */ /* 0x000fea0003800000 */
.L_x_54:
        /* <DEDUP_REMOVED lines=10> */
.L_x_57:
[----:B------:R-:W-:Y:S05]  /*3020*/  BSYNC B1 ;  /* 0x0000000000017941 */ /* 0x000fea0003800000 */
.L_x_56:
        /* <DEDUP_REMOVED lines=9> */
.L_x_59:
[----:B------:R-:W-:Y:S05]  /*30c0*/  BSYNC B1 ;  /* 0x0000000000017941 */ /* 0x000fea0003800000 */
.L_x_58:
        /* <DEDUP_REMOVED lines=9> */
.L_x_61:
[----:B------:R-:W-:Y:S05]  /*3160*/  BSYNC B1 ;  /* 0x0000000000017941 */ /* 0x000fea0003800000 */
.L_x_60:
        /* <DEDUP_REMOVED lines=10> */
.L_x_63:
[----:B------:R-:W-:Y:S05]  /*3210*/  BSYNC B1 ;  /* 0x0000000000017941 */ /* 0x000fea0003800000 */
.L_x_62:
        /* <DEDUP_REMOVED lines=10> */
.L_x_65:
[----:B------:R-:W-:Y:S05]  /*32c0*/  BSYNC B1 ;  /* 0x0000000000017941 */ /* 0x000fea0003800000 */
.L_x_64:
        /* <DEDUP_REMOVED lines=9> */
.L_x_67:
[----:B------:R-:W-:Y:S05]  /*3360*/  BSYNC B1 ;  /* 0x0000000000017941 */ /* 0x000fea0003800000 */
.L_x_66:
        /* <DEDUP_REMOVED lines=9> */
.L_x_69:
[----:B------:R-:W-:Y:S05]  /*3400*/  BSYNC B1 ;  /* 0x0000000000017941 */ /* 0x000fea0003800000 */
.L_x_68:
        /* <DEDUP_REMOVED lines=10> */
.L_x_71:
[----:B------:R-:W-:Y:S05]  /*34b0*/  BSYNC B1 ;  /* 0x0000000000017941 */ /* 0x000fea0003800000 */
.L_x_70:
        /* <DEDUP_REMOVED lines=10> */
.L_x_73:
[----:B------:R-:W-:Y:S05]  /*3560*/  BSYNC B1 ;  /* 0x0000000000017941 */ /* 0x000fea0003800000 */
.L_x_72:
        /* <DEDUP_REMOVED lines=9> */
.L_x_75:
[----:B------:R-:W-:Y:S05]  /*3600*/  BSYNC B1 ;  /* 0x0000000000017941 */ /* 0x000fea0003800000 */
.L_x_74:
        /* <DEDUP_REMOVED lines=9> */
.L_x_77:
[----:B------:R-:W-:Y:S05]  /*36a0*/  BSYNC B1 ;  /* 0x0000000000017941 */ /* 0x000fea0003800000 */
.L_x_76:
        /* <DEDUP_REMOVED lines=10> */
.L_x_79:
[----:B------:R-:W-:Y:S05]  /*3750*/  BSYNC B1 ;  /* 0x0000000000017941 */ /* 0x000fea0003800000 */
.L_x_78:
        /* <DEDUP_REMOVED lines=10> */
.L_x_81:
[----:B------:R-:W-:Y:S05]  /*3800*/  BSYNC B1 ;  /* 0x0000000000017941 */ /* 0x000fea0003800000 */
.L_x_80:
        /* <DEDUP_REMOVED lines=9> */
.L_x_83:
[----:B------:R-:W-:Y:S05]  /*38a0*/  BSYNC B1 ;  /* 0x0000000000017941 */ /* 0x000fea0003800000 */
.L_x_82:
        /* <DEDUP_REMOVED lines=9> */
.L_x_85:
[----:B------:R-:W-:Y:S05]  /*3940*/  BSYNC B1 ;  /* 0x0000000000017941 */ /* 0x000fea0003800000 */
.L_x_84:
        /* <DEDUP_REMOVED lines=10> */
.L_x_87:
[----:B------:R-:W-:Y:S05]  /*39f0*/  BSYNC B1 ;  /* 0x0000000000017941 */ /* 0x000fea0003800000 */
.L_x_86:
        /* <DEDUP_REMOVED lines=10> */
.L_x_89:
[----:B------:R-:W-:Y:S05]  /*3aa0*/  BSYNC B1 ;  /* 0x0000000000017941 */ /* 0x000fea0003800000 */
.L_x_88:
        /* <DEDUP_REMOVED lines=9> */
.L_x_91:
[----:B------:R-:W-:Y:S05]  /*3b40*/  BSYNC B1 ;  /* 0x0000000000017941 */ /* 0x000fea0003800000 */
.L_x_90:
        /* <DEDUP_REMOVED lines=9> */
.L_x_93:
[----:B------:R-:W-:Y:S05]  /*3be0*/  BSYNC B1 ;  /* 0x0000000000017941 */ /* 0x000fea0003800000 */
.L_x_92:
        /* <DEDUP_REMOVED lines=10> */
.L_x_95:
[----:B------:R-:W-:Y:S05]  /*3c90*/  BSYNC B1 ;  /* 0x0000000000017941 */ /* 0x000fea0003800000 */
.L_x_94:
        /* <DEDUP_REMOVED lines=10> */
.L_x_97:
[----:B------:R-:W-:Y:S05]  /*3d40*/  BSYNC B1 ;  /* 0x0000000000017941 */ /* 0x000fea0003800000 */
.L_x_96:
        /* <DEDUP_REMOVED lines=9> */
.L_x_99:
[----:B------:R-:W-:Y:S05]  /*3de0*/  BSYNC B1 ;  /* 0x0000000000017941 */ /* 0x000fea0003800000 */
.L_x_98:
        /* <DEDUP_REMOVED lines=9> */
.L_x_101:
[----:B------:R-:W-:Y:S05]  /*3e80*/  BSYNC B1 ;  /* 0x0000000000017941 */ /* 0x000fea0003800000 */
.L_x_100:
        /* <DEDUP_REMOVED lines=10> */
.L_x_103:
[----:B------:R-:W-:Y:S05]  /*3f30*/  BSYNC B1 ;  /* 0x0000000000017941 */ /* 0x000fea0003800000 */
.L_x_102:
        /* <DEDUP_REMOVED lines=10> */
.L_x_105:
[----:B------:R-:W-:Y:S05]  /*3fe0*/  BSYNC B1 ;  /* 0x0000000000017941 */ /* 0x000fea0003800000 */
.L_x_104:
        /* <DEDUP_REMOVED lines=9> */
.L_x_107:
[----:B------:R-:W-:Y:S05]  /*4080*/  BSYNC B1 ;  /* 0x0000000000017941 */ /* 0x000fea0003800000 */
.L_x_106:
        /* <DEDUP_REMOVED lines=9> */
.L_x_109:
[----:B------:R-:W-:Y:S05]  /*4120*/  BSYNC B1 ;  /* 0x0000000000017941 */ /* 0x000fea0003800000 */
.L_x_108:
        /* <DEDUP_REMOVED lines=10> */
.L_x_111:
[----:B------:R-:W-:Y:S05]  /*41d0*/  BSYNC B1 ;  /* 0x0000000000017941 */ /* 0x000fea0003800000 */
.L_x_110:
        /* <DEDUP_REMOVED lines=10> */
.L_x_113:
[----:B------:R-:W-:Y:S05]  /*4280*/  BSYNC B1 ;  /* 0x0000000000017941 */ /* 0x000fea0003800000 */
.L_x_112:
        /* <DEDUP_REMOVED lines=9> */
.L_x_115:
[----:B------:R-:W-:Y:S05]  /*4320*/  BSYNC B1 ;  /* 0x0000000000017941 */ /* 0x000fea0003800000 */
.L_x_114:
        /* <DEDUP_REMOVED lines=9> */
.L_x_117:
[----:B------:R-:W-:Y:S05]  /*43c0*/  BSYNC B1 ;  /* 0x0000000000017941 */ /* 0x000fea0003800000 */
.L_x_116:
        /* <DEDUP_REMOVED lines=10> */
.L_x_119:
[----:B------:R-:W-:Y:S05]  /*4470*/  BSYNC B1 ;  /* 0x0000000000017941 */ /* 0x000fea0003800000 */
.L_x_118:
        /* <DEDUP_REMOVED lines=10> */
.L_x_121:
[----:B------:R-:W-:Y:S05]  /*4520*/  BSYNC B1 ;  /* 0x0000000000017941 */ /* 0x000fea0003800000 */
.L_x_120:
        /* <DEDUP_REMOVED lines=9> */
.L_x_123:
[----:B------:R-:W-:Y:S05]  /*45c0*/  BSYNC B1 ;  /* 0x0000000000017941 */ /* 0x000fea0003800000 */
.L_x_122:
        /* <DEDUP_REMOVED lines=9> */
.L_x_125:
[----:B------:R-:W-:Y:S05]  /*4660*/  BSYNC B1 ;  /* 0x0000000000017941 */ /* 0x000fea0003800000 */
.L_x_124:
        /* <DEDUP_REMOVED lines=10> */
.L_x_127:
[----:B------:R-:W-:Y:S05]  /*4710*/  BSYNC B1 ;  /* 0x0000000000017941 */ /* 0x000fea0003800000 */
.L_x_126:
        /* <DEDUP_REMOVED lines=10> */
.L_x_129:
[----:B------:R-:W-:Y:S05]  /*47c0*/  BSYNC B1 ;  /* 0x0000000000017941 */ /* 0x000fea0003800000 */
.L_x_128:
        /* <DEDUP_REMOVED lines=9> */
.L_x_131:
[----:B------:R-:W-:Y:S05]  /*4860*/  BSYNC B1 ;  /* 0x0000000000017941 */ /* 0x000fea0003800000 */
.L_x_130:
        /* <DEDUP_REMOVED lines=9> */
.L_x_133:
[----:B------:R-:W-:Y:S05]  /*4900*/  BSYNC B1 ;  /* 0x0000000000017941 */ /* 0x000fea0003800000 */
.L_x_132:
        /* <DEDUP_REMOVED lines=10> */
.L_x_135:
[----:B------:R-:W-:Y:S05]  /*49b0*/  BSYNC B1 ;  /* 0x0000000000017941 */ /* 0x000fea0003800000 */
.L_x_134:
        /* <DEDUP_REMOVED lines=10> */
.L_x_137:
[----:B------:R-:W-:Y:S05]  /*4a60*/  BSYNC B1 ;  /* 0x0000000000017941 */ /* 0x000fea0003800000 */
.L_x_136:
        /* <DEDUP_REMOVED lines=9> */
.L_x_139:
[----:B------:R-:W-:Y:S05]  /*4b00*/  BSYNC B1 ;  /* 0x0000000000017941 */ /* 0x000fea0003800000 */
.L_x_138:
        /* <DEDUP_REMOVED lines=9> */
.L_x_141:
[----:B------:R-:W-:Y:S05]  /*4ba0*/  BSYNC B1 ;  /* 0x0000000000017941 */ /* 0x000fea0003800000 */
.L_x_140:
        /* <DEDUP_REMOVED lines=10> */
.L_x_143:
[----:B------:R-:W-:Y:S05]  /*4c50*/  BSYNC B1 ;  /* 0x0000000000017941 */ /* 0x000fea0003800000 */
.L_x_142:
        /* <DEDUP_REMOVED lines=10> */
.L_x_145:
[----:B------:R-:W-:Y:S05]  /*4d00*/  BSYNC B1 ;  /* 0x0000000000017941 */ /* 0x000fea0003800000 */
.L_x_144:
        /* <DEDUP_REMOVED lines=9> */
.L_x_147:
[----:B------:R-:W-:Y:S05]  /*4da0*/  BSYNC B1 ;  /* 0x0000000000017941 */ /* 0x000fea0003800000 */
.L_x_146:
        /* <DEDUP_REMOVED lines=9> */
.L_x_149:
[----:B------:R-:W-:Y:S05]  /*4e40*/  BSYNC B1 ;  /* 0x0000000000017941 */ /* 0x000fea0003800000 */
.L_x_148:
        /* <DEDUP_REMOVED lines=10> */
.L_x_151:
[----:B------:R-:W-:Y:S05]  /*4ef0*/  BSYNC B1 ;  /* 0x0000000000017941 */ /* 0x000fea0003800000 */
.L_x_150:
        /* <DEDUP_REMOVED lines=10> */
.L_x_153:
[----:B------:R-:W-:Y:S05]  /*4fa0*/  BSYNC B1 ;  /* 0x0000000000017941 */ /* 0x000fea0003800000 */
.L_x_152:
        /* <DEDUP_REMOVED lines=9> */
.L_x_155:
[----:B------:R-:W-:Y:S05]  /*5040*/  BSYNC B1 ;  /* 0x0000000000017941 */ /* 0x000fea0003800000 */
.L_x_154:
        /* <DEDUP_REMOVED lines=9> */
.L_x_157:
[----:B------:R-:W-:Y:S05]  /*50e0*/  BSYNC B1 ;  /* 0x0000000000017941 */ /* 0x000fea0003800000 */
.L_x_156:
        /* <DEDUP_REMOVED lines=10> */
.L_x_159:
[----:B------:R-:W-:Y:S05]  /*5190*/  BSYNC B1 ;  /* 0x0000000000017941 */ /* 0x000fea0003800000 */
.L_x_158:
        /* <DEDUP_REMOVED lines=10> */
.L_x_161:
[----:B------:R-:W-:Y:S05]  /*5240*/  BSYNC B1 ;  /* 0x0000000000017941 */ /* 0x000fea0003800000 */
.L_x_160:
        /* <DEDUP_REMOVED lines=9> */
.L_x_163:
[----:B------:R-:W-:Y:S05]  /*52e0*/  BSYNC B1 ;  /* 0x0000000000017941 */ /* 0x000fea0003800000 */
.L_x_162:
        /* <DEDUP_REMOVED lines=9> */
.L_x_165:
[----:B------:R-:W-:Y:S05]  /*5380*/  BSYNC B1 ;  /* 0x0000000000017941 */ /* 0x000fea0003800000 */
.L_x_164:
        /* <DEDUP_REMOVED lines=10> */
.L_x_167:
[----:B------:R-:W-:Y:S05]  /*5430*/  BSYNC B1 ;  /* 0x0000000000017941 */ /* 0x000fea0003800000 */
.L_x_166:
        /* <DEDUP_REMOVED lines=10> */
.L_x_169:
[----:B------:R-:W-:Y:S05]  /*54e0*/  BSYNC B1 ;  /* 0x0000000000017941 */ /* 0x000fea0003800000 */
.L_x_168:
        /* <DEDUP_REMOVED lines=9> */
.L_x_171:
[----:B------:R-:W-:Y:S05]  /*5580*/  BSYNC B1 ;  /* 0x0000000000017941 */ /* 0x000fea0003800000 */
.L_x_170:
        /* <DEDUP_REMOVED lines=9> */
.L_x_173:
[----:B------:R-:W-:Y:S05]  /*5620*/  BSYNC B1 ;  /* 0x0000000000017941 */ /* 0x000fea0003800000 */
.L_x_172:
        /* <DEDUP_REMOVED lines=10> */
.L_x_175:
[----:B------:R-:W-:Y:S05]  /*56d0*/  BSYNC B1 ;  /* 0x0000000000017941 */ /* 0x000fea0003800000 */
.L_x_174:
        /* <DEDUP_REMOVED lines=10> */
.L_x_177:
[----:B------:R-:W-:Y:S05]  /*5780*/  BSYNC B1 ;  /* 0x0000000000017941 */ /* 0x000fea0003800000 */
.L_x_176:
        /* <DEDUP_REMOVED lines=9> */
.L_x_179:
[----:B------:R-:W-:Y:S05]  /*5820*/  BSYNC B1 ;  /* 0x0000000000017941 */ /* 0x000fea0003800000 */
.L_x_178:
        /* <DEDUP_REMOVED lines=9> */
.L_x_181:
[----:B------:R-:W-:Y:S05]  /*58c0*/  BSYNC B1 ;  /* 0x0000000000017941 */ /* 0x000fea0003800000 */
.L_x_180:
        /* <DEDUP_REMOVED lines=10> */
.L_x_183:
[----:B------:R-:W-:Y:S05]  /*5970*/  BSYNC B1 ;  /* 0x0000000000017941 */ /* 0x000fea0003800000 */
.L_x_182:
        /* <DEDUP_REMOVED lines=10> */
.L_x_185:
[----:B------:R-:W-:Y:S05]  /*5a20*/  BSYNC B1 ;  /* 0x0000000000017941 */ /* 0x000fea0003800000 */
.L_x_184:
        /* <DEDUP_REMOVED lines=9> */
.L_x_187:
[----:B------:R-:W-:Y:S05]  /*5ac0*/  BSYNC B1 ;  /* 0x0000000000017941 */ /* 0x000fea0003800000 */
.L_x_186:
        /* <DEDUP_REMOVED lines=9> */
.L_x_189:
[----:B------:R-:W-:Y:S05]  /*5b60*/  BSYNC B1 ;  /* 0x0000000000017941 */ /* 0x000fea0003800000 */
.L_x_188:
        /* <DEDUP_REMOVED lines=10> */
.L_x_191:
[----:B------:R-:W-:Y:S05]  /*5c10*/  BSYNC B1 ;  /* 0x0000000000017941 */ /* 0x000fea0003800000 */
.L_x_190:
        /* <DEDUP_REMOVED lines=10> */
.L_x_193:
[----:B------:R-:W-:Y:S05]  /*5cc0*/  BSYNC B1 ;  /* 0x0000000000017941 */ /* 0x000fea0003800000 */
.L_x_192:
        /* <DEDUP_REMOVED lines=9> */
.L_x_195:
[----:B------:R-:W-:Y:S05]  /*5d60*/  BSYNC B1 ;  /* 0x0000000000017941 */ /* 0x000fea0003800000 */
.L_x_194:
        /* <DEDUP_REMOVED lines=9> */
.L_x_197:
[----:B------:R-:W-:Y:S05]  /*5e00*/  BSYNC B1 ;  /* 0x0000000000017941 */ /* 0x000fea0003800000 */
.L_x_196:
        /* <DEDUP_REMOVED lines=10> */
.L_x_199:
[----:B------:R-:W-:Y:S05]  /*5eb0*/  BSYNC B1 ;  /* 0x0000000000017941 */ /* 0x000fea0003800000 */
.L_x_198:
        /* <DEDUP_REMOVED lines=10> */
.L_x_201:
[----:B------:R-:W-:Y:S05]  /*5f60*/  BSYNC B1 ;  /* 0x0000000000017941 */ /* 0x000fea0003800000 */
.L_x_200:
        /* <DEDUP_REMOVED lines=9> */
.L_x_203:
[----:B------:R-:W-:Y:S05]  /*6000*/  BSYNC B1 ;  /* 0x0000000000017941 */ /* 0x000fea0003800000 */
.L_x_202:
        /* <DEDUP_REMOVED lines=9> */
.L_x_205:
[----:B------:R-:W-:Y:S05]  /*60a0*/  BSYNC B1 ;  /* 0x0000000000017941 */ /* 0x000fea0003800000 */
.L_x_204:
        /* <DEDUP_REMOVED lines=10> */
.L_x_207:
[----:B------:R-:W-:Y:S05]  /*6150*/  BSYNC B1 ;  /* 0x0000000000017941 */ /* 0x000fea0003800000 */
.L_x_206:
        /* <DEDUP_REMOVED lines=10> */
.L_x_209:
[----:B------:R-:W-:Y:S05]  /*6200*/  BSYNC B1 ;  /* 0x0000000000017941 */ /* 0x000fea0003800000 */
.L_x_208:
        /* <DEDUP_REMOVED lines=9> */
.L_x_211:
[----:B------:R-:W-:Y:S05]  /*62a0*/  BSYNC B1 ;  /* 0x0000000000017941 */ /* 0x000fea0003800000 */
.L_x_210:
        /* <DEDUP_REMOVED lines=9> */
.L_x_213:
[----:B------:R-:W-:Y:S05]  /*6340*/  BSYNC B1 ;  /* 0x0000000000017941 */ /* 0x000fea0003800000 */
.L_x_212:
        /* <DEDUP_REMOVED lines=10> */
.L_x_215:
[----:B------:R-:W-:Y:S05]  /*63f0*/  BSYNC B1 ;  /* 0x0000000000017941 */ /* 0x000fea0003800000 */
.L_x_214:
        /* <DEDUP_REMOVED lines=10> */
.L_x_217:
[----:B------:R-:W-:Y:S05]  /*64a0*/  BSYNC B1 ;  /* 0x0000000000017941 */ /* 0x000fea0003800000 */
.L_x_216:
        /* <DEDUP_REMOVED lines=9> */
.L_x_219:
[----:B------:R-:W-:Y:S05]  /*6540*/  BSYNC B1 ;  /* 0x0000000000017941 */ /* 0x000fea0003800000 */
.L_x_218:
        /* <DEDUP_REMOVED lines=9> */
.L_x_221:
[----:B------:R-:W-:Y:S05]  /*65e0*/  BSYNC B1 ;  /* 0x0000000000017941 */ /* 0x000fea0003800000 */
.L_x_220:
        /* <DEDUP_REMOVED lines=10> */
.L_x_223:
[----:B------:R-:W-:Y:S05]  /*6690*/  BSYNC B1 ;  /* 0x0000000000017941 */ /* 0x000fea0003800000 */
.L_x_222:
        /* <DEDUP_REMOVED lines=10> */
.L_x_225:
[----:B------:R-:W-:Y:S05]  /*6740*/  BSYNC B1 ;  /* 0x0000000000017941 */ /* 0x000fea0003800000 */
.L_x_224:
        /* <DEDUP_REMOVED lines=9> */
.L_x_227:
[----:B------:R-:W-:Y:S05]  /*67e0*/  BSYNC B1 ;  /* 0x0000000000017941 */ /* 0x000fea0003800000 */
.L_x_226:
        /* <DEDUP_REMOVED lines=9> */
.L_x_229:
[----:B------:R-:W-:Y:S05]  /*6880*/  BSYNC B1 ;  /* 0x0000000000017941 */ /* 0x000fea0003800000 */
.L_x_228:
        /* <DEDUP_REMOVED lines=10> */
.L_x_231:
[----:B------:R-:W-:Y:S05]  /*6930*/  BSYNC B1 ;  /* 0x0000000000017941 */ /* 0x000fea0003800000 */
.L_x_230:
        /* <DEDUP_REMOVED lines=10> */
.L_x_233:
[----:B------:R-:W-:Y:S05]  /*69e0*/  BSYNC B1 ;  /* 0x0000000000017941 */ /* 0x000fea0003800000 */
.L_x_232:
        /* <DEDUP_REMOVED lines=9> */
.L_x_235:
[----:B------:R-:W-:Y:S05]  /*6a80*/  BSYNC B1 ;  /* 0x0000000000017941 */ /* 0x000fea0003800000 */
.L_x_234:
        /* <DEDUP_REMOVED lines=9> */
.L_x_237:
[----:B------:R-:W-:Y:S05]  /*6b20*/  BSYNC B1 ;  /* 0x0000000000017941 */ /* 0x000fea0003800000 */
.L_x_236:
        /* <DEDUP_REMOVED lines=10> */
.L_x_239:
[----:B------:R-:W-:Y:S05]  /*6bd0*/  BSYNC B1 ;  /* 0x0000000000017941 */ /* 0x000fea0003800000 */
.L_x_238:
        /* <DEDUP_REMOVED lines=10> */
.L_x_241:
[----:B------:R-:W-:Y:S05]  /*6c80*/  BSYNC B1 ;  /* 0x0000000000017941 */ /* 0x000fea0003800000 */
.L_x_240:
        /* <DEDUP_REMOVED lines=9> */
.L_x_243:
[----:B------:R-:W-:Y:S05]  /*6d20*/  BSYNC B1 ;  /* 0x0000000000017941 */ /* 0x000fea0003800000 */
.L_x_242:
        /* <DEDUP_REMOVED lines=9> */
.L_x_245:
[----:B------:R-:W-:Y:S05]  /*6dc0*/  BSYNC B1 ;  /* 0x0000000000017941 */ /* 0x000fea0003800000 */
.L_x_244:
        /* <DEDUP_REMOVED lines=10> */
.L_x_247:
[----:B------:R-:W-:Y:S05]  /*6e70*/  BSYNC B1 ;  /* 0x0000000000017941 */ /* 0x000fea0003800000 */
.L_x_246:
        /* <DEDUP_REMOVED lines=10> */
.L_x_249:
[----:B------:R-:W-:Y:S05]  /*6f20*/  BSYNC B1 ;  /* 0x0000000000017941 */ /* 0x000fea0003800000 */
.L_x_248:
        /* <DEDUP_REMOVED lines=9> */
.L_x_251:
[----:B------:R-:W-:Y:S05]  /*6fc0*/  BSYNC B1 ;  /* 0x0000000000017941 */ /* 0x000fea0003800000 */
.L_x_250:
        /* <DEDUP_REMOVED lines=9> */
.L_x_253:
[----:B------:R-:W-:Y:S05]  /*7060*/  BSYNC B1 ;  /* 0x0000000000017941 */ /* 0x000fea0003800000 */
.L_x_252:
        /* <DEDUP_REMOVED lines=10> */
.L_x_255:
[----:B------:R-:W-:Y:S05]  /*7110*/  BSYNC B1 ;  /* 0x0000000000017941 */ /* 0x000fea0003800000 */
.L_x_254:
        /* <DEDUP_REMOVED lines=10> */
.L_x_257:
[----:B------:R-:W-:Y:S05]  /*71c0*/  BSYNC B1 ;  /* 0x0000000000017941 */ /* 0x000fea0003800000 */
.L_x_256:
        /* <DEDUP_REMOVED lines=9> */
.L_x_259:
[----:B------:R-:W-:Y:S05]  /*7260*/  BSYNC B1 ;  /* 0x0000000000017941 */ /* 0x000fea0003800000 */
.L_x_258:
        /* <DEDUP_REMOVED lines=9> */
.L_x_261:
[----:B------:R-:W-:Y:S05]  /*7300*/  BSYNC B1 ;  /* 0x0000000000017941 */ /* 0x000fea0003800000 */
.L_x_260:
        /* <DEDUP_REMOVED lines=10> */
.L_x_263:
[----:B------:R-:W-:Y:S05]  /*73b0*/  BSYNC B1 ;  /* 0x0000000000017941 */ /* 0x000fea0003800000 */
.L_x_262:
        /* <DEDUP_REMOVED lines=10> */
.L_x_265:
[----:B------:R-:W-:Y:S05]  /*7460*/  BSYNC B1 ;  /* 0x0000000000017941 */ /* 0x000fea0003800000 */
.L_x_264:
        /* <DEDUP_REMOVED lines=9> */
.L_x_267:
[----:B------:R-:W-:Y:S05]  /*7500*/  BSYNC B1 ;  /* 0x0000000000017941 */ /* 0x000fea0003800000 */
.L_x_266:
        /* <DEDUP_REMOVED lines=9> */
.L_x_269:
[----:B------:R-:W-:Y:S05]  /*75a0*/  BSYNC B1 ;  /* 0x0000000000017941 */ /* 0x000fea0003800000 */
.L_x_268:
        /* <DEDUP_REMOVED lines=10> */
.L_x_271:
[----:B------:R-:W-:Y:S05]  /*7650*/  BSYNC B1 ;  /* 0x0000000000017941 */ /* 0x000fea0003800000 */
.L_x_270:
        /* <DEDUP_REMOVED lines=10> */
.L_x_273:
[----:B------:R-:W-:Y:S05]  /*7700*/  BSYNC B1 ;  /* 0x0000000000017941 */ /* 0x000fea0003800000 */
.L_x_272:
        /* <DEDUP_REMOVED lines=9> */
.L_x_275:
[----:B------:R-:W-:Y:S05]  /*77a0*/  BSYNC B1 ;  /* 0x0000000000017941 */ /* 0x000fea0003800000 */
.L_x_274:
        /* <DEDUP_REMOVED lines=9> */
.L_x_277:
[----:B------:R-:W-:Y:S05]  /*7840*/  BSYNC B1 ;  /* 0x0000000000017941 */ /* 0x000fea0003800000 */
.L_x_276:
        /* <DEDUP_REMOVED lines=10> */
.L_x_279:
[----:B------:R-:W-:Y:S05]  /*78f0*/  BSYNC B1 ;  /* 0x0000000000017941 */ /* 0x000fea0003800000 */
.L_x_278:
        /* <DEDUP_REMOVED lines=10> */
.L_x_281:
[----:B------:R-:W-:Y:S05]  /*79a0*/  BSYNC B1 ;  /* 0x0000000000017941 */ /* 0x000fea0003800000 */
.L_x_280:
[----:B-----5:R-:W-:Y:S01]  /*79b0*/  HADD2.F32 R3, -RZ, R24.H0_H0 ;  /* 0x20000018ff037230 */ /* 0x020fe20000004100 */
[----:B------:R-:W-:Y:S01]  /*79c0*/  ISETP.GT.AND P1, PT, R0, 0x8, P1 ;  /* 0x000000080000780c */ /* 0x000fe20000f24270 */
[----:B------:R-:W-:Y:S03]  /*79d0*/  BSSY B1, `(.L_x_282) ;  /* 0x0000007000017945 */ /* 0x000fe60003800000 */
[----:B01--4-:R-:W-:-:S04]  /*79e0*/  FMUL R6, R3, R156 ;  /* 0x0000009c03067220 */ /* 0x013fc80000400000 */
[----:B------:R-:W-:-:S05]  /*79f0*/  FFMA R6, R149, R155, R6 ;  /* 0x0000009b95067223 */ /* 0x000fca0000000006 */
[----:B------:R-:W-:-:S05]  /*7a00*/  F2FP.F16.F32.PACK_AB R6, RZ, R6 ;  /* 0x00000006ff06723e */ /* 0x000fca00000000ff */
[----:B------:R0:W-:Y:S01]  /*7a10*/  @P3 STG.E.U16 desc[UR36][R4.64+0x1f2], R6 ;  /* 0x0001f20604003986 */ /* 0x0001e2000c101524 */
[----:B------:R-:W-:Y:S05]  /*7a20*/  @!P1 BRA `(.L_x_283) ;  /* 0x0000000000049947 */ /* 0x000fea0003800000 */
[----:B------:R1:W5:Y:S02]  /*7a30*/  LDG.E.LTC128B.U16 R24, desc[UR36][R8.64+0x1f0] ;  /* 0x0001f02408187981 */ /* 0x000364000c1e1520 */
.L_x_283:
[----:B------:R-:W-:Y:S05]  /*7a40*/  BSYNC B1 ;  /* 0x0000000000017941 */ /* 0x000fea0003800000 */
.L_x_282:
[----:B-----5:R-:W-:Y:S01]  /*7a50*/  HADD2.F32 R3, -RZ, R24.H0_H0 ;  /* 0x20000018ff037230 */ /* 0x020fe20000004100 */
[----:B------:R-:W-:Y:S01]  /*7a60*/  ISETP.GT.AND P0, PT, R0, 0x8, P0 ;  /* 0x000000080000780c */ /* 0x000fe20000704270 */
[----:B0-----:R-:W-:Y:S01]  /*7a70*/  @P1 IMAD.MOV.U32 R4, RZ, RZ, R10 ;  /* 0x000000ffff041224 */ /* 0x001fe200078e000a */
[----:B------:R-:W-:Y:S01]  /*7a80*/  BSSY B1, `(.L_x_284) ;  /* 0x0000008000017945 */ /* 0x000fe20003800000 */
[----:B------:R-:W-:Y:S02]  /*7a90*/  @P1 IMAD.MOV.U32 R5, RZ, RZ, R11 ;  /* 0x000000ffff051224 */ /* 0x000fe400078e000b */
[----:B------:R-:W-:-:S04]  /*7aa0*/  FMUL R3, R3, R156 ;  /* 0x0000009c03037220 */ /* 0x000fc80000400000 */
[----:B------:R-:W-:-:S05]  /*7ab0*/  FFMA R3, R150, R155, R3 ;  /* 0x0000009b96037223 */ /* 0x000fca0000000003 */
[----:B------:R-:W-:-:S05]  /*7ac0*/  F2FP.F16.F32.PACK_AB R3, RZ, R3 ;  /* 0x00000003ff03723e */ /* 0x000fca00000000ff */
[----:B------:R0:W-:Y:S01]  /*7ad0*/  @P1 STG.E.U16 desc[UR36][R4.64+0x1f0], R3 ;  /* 0x0001f00304001986 */ /* 0x0001e2000c101524 */
[----:B------:R-:W-:Y:S05]  /*7ae0*/  @!P0 BRA `(.L_x_285) ;  /* 0x0000000000048947 */ /* 0x000fea0003800000 */
[----:B------:R4:W5:Y:S02]  /*7af0*/  LDG.E.LTC128B.U16 R24, desc[UR36][R8.64+0x1f2] ;  /* 0x0001f22408187981 */ /* 0x000964000c1e1520 */
.L_x_285:
[----:B------:R-:W-:Y:S05]  /*7b00*/  BSYNC B1 ;  /* 0x0000000000017941 */ /* 0x000fea0003800000 */
.L_x_284:
[----:B------:R-:W-:Y:S05]  /*7b10*/  @!P0 BRA `(.L_x_286) ;  /* 0x0000002400308947 */ /* 0x000fea0003800000 */
[----:B0----5:R-:W-:-:S05]  /*7b20*/  HADD2.F32 R3, -RZ, R24.H0_H0 ;  /* 0x20000018ff037230 */ /* 0x021fca0000004100 */
[----:B------:R-:W-:-:S04]  /*7b30*/  FMUL R0, R3, R156 ;  /* 0x0000009c03007220 */ /* 0x000fc80000400000 */
[----:B------:R-:W-:-:S05]  /*7b40*/  FFMA R0, R151, R155, R0 ;  /* 0x0000009b97007223 */ /* 0x000fca0000000000 */
[----:B------:R-:W-:-:S05]  /*7b50*/  F2FP.F16.F32.PACK_AB R0, RZ, R0 ;  /* 0x00000000ff00723e */ /* 0x000fca00000000ff */
[----:B------:R0:W-:Y:S01]  /*7b60*/  STG.E.U16 desc[UR36][R10.64+0x1f2], R0 ;  /* 0x0001f2000a007986 */ /* 0x0001e2000c101524 */
[----:B------:R-:W-:Y:S05]  /*7b70*/  BRA `(.L_x_286) ;  /* 0x0000002400187947 */ /* 0x000fea0003800000 */
.L_x_33:
[----:B------:R-:W-:Y:S01]  /*7b80*/  ISETP.GT.AND P0, PT, R3, 0x1, PT ;  /* 0x000000010300780c */ /* 0x000fe20003f04270 */
[----:B------:R-:W-:Y:S01]  /*7b90*/  ULDC.64 UR4, c[0x0][0x5c0] ;  /* 0x0001700000047ab9 */ /* 0x000fe20000000a00 */
[-C--:B------:R-:W-:Y:S01]  /*7ba0*/  FMUL R24, R24, R155.reuse ;  /* 0x0000009b18187220 */ /* 0x080fe20000400000 */
[-C--:B------:R-:W-:Y:S01]  /*7bb0*/  FMUL R25, R25, R155.reuse ;  /* 0x0000009b19197220 */ /* 0x080fe20000400000 */
[----:B------:R-:W-:Y:S01]  /*7bc0*/  ISETP.GT.AND P3, PT, R0, RZ, P0 ;  /* 0x000000ff0000720c */ /* 0x000fe20000764270 */
[-C--:B------:R-:W-:Y:S01]  /*7bd0*/  FMUL R26, R26, R155.reuse ;  /* 0x0000009b1a1a7220 */ /* 0x080fe20000400000 */
[----:B------:R-:W-:Y:S01]  /*7be0*/  LEA R4, P4, R160, UR4, 0x1 ;  /* 0x00000004a0047c11 */ /* 0x000fe2000f8808ff */
[-C--:B------:R-:W-:Y:S01]  /*7bf0*/  FMUL R27, R27, R155.reuse ;  /* 0x0000009b1b1b7220 */ /* 0x080fe20000400000 */
[----:B------:R-:W-:Y:S01]  /*7c00*/  F2FP.F16.F32.PACK_AB R24, RZ, R24 ;  /* 0x00000018ff18723e */ /* 0x000fe200000000ff */
[-C--:B------:R-:W-:Y:S01]  /*7c10*/  FMUL R28, R28, R155.reuse ;  /* 0x0000009b1c1c7220 */ /* 0x080fe20000400000 */
[----:B------:R-:W-:Y:S01]  /*7c20*/  LEA.HI.X R5, R160, UR5, R153, 0x1, P4 ;  /* 0x00000005a0057c11 */ /* 0x000fe2000a0f0c99 */
[----:B------:R-:W-:Y:S01]  /*7c30*/  FMUL R29, R29, R155 ;  /* 0x0000009b1d1d7220 */ /* 0x000fe20000400000 */
[----:B------:R-:W-:Y:S01]  /*7c40*/  F2FP.F16.F32.PACK_AB R25, RZ, R25 ;  /* 0x00000019ff19723e */ /* 0x000fe200000000ff */
[-C--:B------:R-:W-:Y:S01]  /*7c50*/  FMUL R30, R30, R155.reuse ;  /* 0x0000009b1e1e7220 */ /* 0x080fe20000400000 */
[----:B------:R-:W-:Y:S01]  /*7c60*/  SHF.L.U64.HI R11, R10, 0x4, R11 ;  /* 0x000000040a0b7819 */ /* 0x000fe2000001020b */
[----:B------:R-:W-:Y:S01]  /*7c70*/  @P1 STG.E.U16 desc[UR36][R4.64], R24 ;  /* 0x0000001804001986 */ /* 0x000fe2000c101524 */
[----:B------:R-:W-:Y:S01]  /*7c80*/  ISETP.GT.AND P1, PT, R3, 0x8, PT ;  /* 0x000000080300780c */ /* 0x000fe20003f24270 */
[-C--:B------:R-:W-:Y:S01]  /*7c90*/  FMUL R31, R31, R155.reuse ;  /* 0x0000009b1f1f7220 */ /* 0x080fe20000400000 */
[----:B------:R-:W-:Y:S01]  /*7ca0*/  ISETP.GT.AND P4, PT, R0, 0x8, P0 ;  /* 0x000000080000780c */ /* 0x000fe20000784270 */
[----:B------:R-:W-:Y:S01]  /*7cb0*/  @P3 STG.E.U16 desc[UR36][R4.64+0x2], R25 ;  /* 0x0000021904003986 */ /* 0x000fe2000c101524 */
[----:B------:R-:W-:Y:S01]  /*7cc0*/  LEA R6, P3, R10, R4, 0x4 ;  /* 0x000000040a067211 */ /* 0x000fe200078620ff */
[-C--:B------:R-:W-:Y:S01]  /*7cd0*/  FMUL R32, R32, R155.reuse ;  /* 0x0000009b20207220 */ /* 0x080fe20000400000 */
[C---:B------:R-:W-:Y:S01]  /*7ce0*/  ISETP.GT.AND P2, PT, R0.reuse, 0x8, P2 ;  /* 0x000000080000780c */ /* 0x040fe20001744270 */
[-C--:B------:R-:W-:Y:S01]  /*7cf0*/  FMUL R33, R33, R155.reuse ;  /* 0x0000009b21217220 */ /* 0x080fe20000400000 */
[----:B------:R-:W-:Y:S01]  /*7d00*/  ISETP.GT.AND P0, PT, R3, 0x9, PT ;  /* 0x000000090300780c */ /* 0x000fe20003f04270 */
[----:B------:R-:W-:Y:S01]  /*7d10*/  IMAD.X R7, R11, 0x1, R5, P3 ;  /* 0x000000010b077824 */ /* 0x000fe200018e0605 */
[----:B------:R-:W-:Y:S01]  /*7d20*/  ISETP.GT.AND P5, PT, R0, RZ, P1 ;  /* 0x000000ff0000720c */ /* 0x000fe20000fa4270 */
[-C--:B------:R-:W-:Y:S01]  /*7d30*/  FMUL R34, R34, R155.reuse ;  /* 0x0000009b22227220 */ /* 0x080fe20000400000 */
[----:B------:R-:W-:Y:S01]  /*7d40*/  ISETP.GT.AND P3, PT, R0, RZ, P0 ;  /* 0x000000ff0000720c */ /* 0x000fe20000764270 */
[-C--:B------:R-:W-:Y:S01]  /*7d50*/  FMUL R35, R35, R155.reuse ;  /* 0x0000009b23237220 */ /* 0x080fe20000400000 */
[----:B------:R-:W-:Y:S01]  /*7d60*/  F2FP.F16.F32.PACK_AB R26, RZ, R26 ;  /* 0x0000001aff1a723e */ /* 0x000fe200000000ff */
[----:B------:R-:W-:Y:S01]  /*7d70*/  FMUL R36, R36, R155 ;  /* 0x0000009b24247220 */ /* 0x000fe20000400000 */
[----:B------:R-:W-:Y:S01]  /*7d80*/  F2FP.F16.F32.PACK_AB R27, RZ, R27 ;  /* 0x0000001bff1b723e */ /* 0x000fe200000000ff */
[----:B------:R-:W-:Y:S01]  /*7d90*/  FMUL R37, R37, R155 ;  /* 0x0000009b25257220 */ /* 0x000fe20000400000 */
[----:B------:R-:W-:Y:S01]  /*7da0*/  F2FP.F16.F32.PACK_AB R28, RZ, R28 ;  /* 0x0000001cff1c723e */ /* 0x000fe200000000ff */
[----:B------:R-:W-:Y:S01]  /*7db0*/  @P2 STG.E.U16 desc[UR36][R6.64], R26 ;  /* 0x0000001a06002986 */ /* 0x000fe2000c101524 */
[----:B------:R-:W-:Y:S01]  /*7dc0*/  F2FP.F16.F32.PACK_AB R29, RZ, R29 ;  /* 0x0000001dff1d723e */ /* 0x000fe200000000ff */
[-C--:B------:R-:W-:Y:S01]  /*7dd0*/  FMUL R38, R38, R155.reuse ;  /* 0x0000009b26267220 */ /* 0x080fe20000400000 */
[C---:B------:R-:W-:Y:S01]  /*7de0*/  ISETP.GT.AND P2, PT, R0.reuse, 0x8, P1 ;  /* 0x000000080000780c */ /* 0x040fe20000f44270 */
[----:B------:R-:W-:Y:S01]  /*7df0*/  @P4 STG.E.U16 desc[UR36][R6.64+0x2], R27 ;  /* 0x0000021b06004986 */ /* 0x000fe2000c101524 */
[----:B------:R-:W-:Y:S01]  /*7e00*/  ISETP.GT.AND P1, PT, R3, 0x10, PT ;  /* 0x000000100300780c */ /* 0x000fe20003f24270 */
[-C--:B------:R-:W-:Y:S01]  /*7e10*/  FMUL R39, R39, R155.reuse ;  /* 0x0000009b27277220 */ /* 0x080fe20000400000 */
[----:B------:R-:W-:Y:S01]  /*7e20*/  F2FP.F16.F32.PACK_AB R30, RZ, R30 ;  /* 0x0000001eff1e723e */ /* 0x000fe200000000ff */
[----:B------:R-:W-:Y:S01]  /*7e30*/  @P5 STG.E.U16 desc[UR36][R4.64+0x10], R28 ;  /* 0x0000101c04005986 */ /* 0x000fe2000c101524 */
[----:B------:R-:W-:Y:S01]  /*7e40*/  ISETP.GT.AND P4, PT, R0, RZ, P1 ;  /* 0x000000ff0000720c */ /* 0x000fe20000f84270 */
[----:B------:R-:W-:Y:S01]  /*7e50*/  FMUL R40, R40, R155 ;  /* 0x0000009b28287220 */ /* 0x000fe20000400000 */
[----:B------:R-:W-:Y:S01]  /*7e60*/  F2FP.F16.F32.PACK_AB R31, RZ, R31 ;  /* 0x0000001fff1f723e */ /* 0x000fe200000000ff */
[----:B------:R-:W-:Y:S01]  /*7e70*/  @P3 STG.E.U16 desc[UR36][R4.64+0x12], R29 ;  /* 0x0000121d04003986 */ /* 0x000fe2000c101524 */
[----:B------:R-:W-:Y:S01]  /*7e80*/  ISETP.GT.AND P3, PT, R0, 0x8, P0 ;  /* 0x000000080000780c */ /* 0x000fe20000764270 */
[-C--:B------:R-:W-:Y:S01]  /*7e90*/  FMUL R41, R41, R155.reuse ;  /* 0x0000009b29297220 */ /* 0x080fe20000400000 */
[----:B------:R-:W-:Y:S01]  /*7ea0*/  ISETP.GT.AND P0, PT, R3, 0x11, PT ;  /* 0x000000110300780c */ /* 0x000fe20003f04270 */
[----:B------:R-:W-:Y:S01]  /*7eb0*/  @P2 STG.E.U16 desc[UR36][R6.64+0x10], R30 ;  /* 0x0000101e06002986 */ /* 0x000fe2000c101524 */
[----:B------:R-:W-:Y:S01]  /*7ec0*/  F2FP.F16.F32.PACK_AB R32, RZ, R32 ;  /* 0x00000020ff20723e */ /* 0x000fe200000000ff */
[-C--:B------:R-:W-:Y:S01]  /*7ed0*/  FMUL R42, R42, R155.reuse ;  /* 0x0000009b2a2a7220 */ /* 0x080fe20000400000 */
[C---:B------:R-:W-:Y:S01]  /*7ee0*/  ISETP.GT.AND P5, PT, R0.reuse, RZ, P0 ;  /* 0x000000ff0000720c */ /* 0x040fe200007a4270 */
[-C--:B------:R-:W-:Y:S01]  /*7ef0*/  FMUL R43, R43, R155.reuse ;  /* 0x0000009b2b2b7220 */ /* 0x080fe20000400000 */
[----:B------:R-:W-:Y:S01]  /*7f00*/  ISETP.GT.AND P2, PT, R0, 0x8, P1 ;  /* 0x000000080000780c */ /* 0x000fe20000f44270 */
[-C--:B------:R-:W-:Y:S01]  /*7f10*/  FMUL R44, R44, R155.reuse ;  /* 0x0000009b2c2c7220 */ /* 0x080fe20000400000 */
[----:B------:R-:W-:Y:S01]  /*7f20*/  ISETP.GT.AND P1, PT, R3, 0x18, PT ;  /* 0x000000180300780c */ /* 0x000fe20003f24270 */
[----:B------:R-:W-:Y:S01]  /*7f30*/  FMUL R45, R45, R155 ;  /* 0x0000009b2d2d7220 */ /* 0x000fe20000400000 */
[----:B------:R-:W-:Y:S01]  /*7f40*/  F2FP.F16.F32.PACK_AB R33, RZ, R33 ;  /* 0x00000021ff21723e */ /* 0x000fe200000000ff */
[----:B------:R-:W-:Y:S01]  /*7f50*/  @P3 STG.E.U16 desc[UR36][R6.64+0x12], R31 ;  /* 0x0000121f06003986 */ /* 0x000fe2000c101524 */
[----:B------:R-:W-:Y:S01]  /*7f60*/  ISETP.GT.AND P3, PT, R0, 0x8, P0 ;  /* 0x000000080000780c */ /* 0x000fe20000764270 */
[-C--:B------:R-:W-:Y:S01]  /*7f70*/  FMUL R46, R46, R155.reuse ;  /* 0x0000009b2e2e7220 */ /* 0x080fe20000400000 */
[----:B------:R-:W-:Y:S01]  /*7f80*/  ISETP.GT.AND P0, PT, R3, 0x19, PT ;  /* 0x000000190300780c */ /* 0x000fe20003f04270 */
[----:B------:R-:W-:Y:S01]  /*7f90*/  @P4 STG.E.U16 desc[UR36][R4.64+0x20], R32 ;  /* 0x0000202004004986 */ /* 0x000fe2000c101524 */
[C---:B------:R-:W-:Y:S01]  /*7fa0*/  ISETP.GT.AND P4, PT, R0.reuse, RZ, P1 ;  /* 0x000000ff0000720c */ /* 0x040fe20000f84270 */
[-C--:B------:R-:W-:Y:S01]  /*7fb0*/  FMUL R47, R47, R155.reuse ;  /* 0x0000009b2f2f7220 */ /* 0x080fe20000400000 */
[----:B------:R-:W-:Y:S01]  /*7fc0*/  F2FP.F16.F32.PACK_AB R34, RZ, R34 ;  /* 0x00000022ff22723e */ /* 0x000fe200000000ff */
[----:B------:R-:W-:Y:S01]  /*7fd0*/  @P5 STG.E.U16 desc[UR36][R4.64+0x22], R33 ;  /* 0x0000222104005986 */ /* 0x000fe2000c101524 */
[----:B------:R-:W-:Y:S01]  /*7fe0*/  ISETP.GT.AND P5, PT, R0, RZ, P0 ;  /* 0x000000ff0000720c */ /* 0x000fe200007a4270 */
[----:B------:R-:W-:Y:S01]  /*7ff0*/  FMUL R48, R48, R155 ;  /* 0x0000009b30307220 */ /* 0x000fe20000400000 */
[----:B------:R-:W-:Y:S01]  /*8000*/  F2FP.F16.F32.PACK_AB R35, RZ, R35 ;  /* 0x00000023ff23723e */ /* 0x000fe200000000ff */
[----:B------:R-:W-:Y:S01]  /*8010*/  @P2 STG.E.U16 desc[UR36][R6.64+0x20], R34 ;  /* 0x0000202206002986 */ /* 0x000fe2000c101524 */
[----:B------:R-:W-:Y:S01]  /*8020*/  F2FP.F16.F32.PACK_AB R36, RZ, R36 ;  /* 0x00000024ff24723e */ /* 0x000fe200000000ff */
[-C--:B------:R-:W-:Y:S01]  /*8030*/  FMUL R49, R49, R155.reuse ;  /* 0x0000009b31317220 */ /* 0x080fe20000400000 */
[----:B------:R-:W-:Y:S01]  /*8040*/  ISETP.GT.AND P2, PT, R0, 0x8, P1 ;  /* 0x000000080000780c */ /* 0x000fe20000f44270 */
[----:B------:R-:W-:Y:S01]  /*8050*/  @P3 STG.E.U16 desc[UR36][R6.64+0x22], R35 ;  /* 0x0000222306003986 */ /* 0x000fe2000c101524 */
[----:B------:R-:W-:Y:S01]  /*8060*/  ISETP.GT.AND P1, PT, R3, 0x20, PT ;  /* 0x000000200300780c */ /* 0x000fe20003f24270 */
[----:B------:R-:W-:Y:S01]  /*8070*/  FMUL R50, R50, R155 ;  /* 0x0000009b32327220 */ /* 0x000fe20000400000 */
[----:B------:R-:W-:Y:S01]  /*8080*/  F2FP.F16.F32.PACK_AB R37, RZ, R37 ;  /* 0x00000025ff25723e */ /* 0x000fe200000000ff */
[----:B------:R-:W-:Y:S01]  /*8090*/  @P4 STG.E.U16 desc[UR36][R4.64+0x30], R36 ;  /* 0x0000302404004986 */ /* 0x000fe2000c101524 */
[C---:B------:R-:W-:Y:S01]  /*80a0*/  ISETP.GT.AND P3, PT, R0.reuse, 0x8, P0 ;  /* 0x000000080000780c */ /* 0x040fe20000764270 */
[-C--:B------:R-:W-:Y:S01]  /*80b0*/  FMUL R51, R51, R155.reuse ;  /* 0x0000009b33337220 */ /* 0x080fe20000400000 */
[----:B------:R-:W-:Y:S01]  /*80c0*/  ISETP.GT.AND P0, PT, R3, 0x21, PT ;  /* 0x000000210300780c */ /* 0x000fe20003f04270 */
[----:B------:R-:W-:Y:S01]  /*80d0*/  @P5 STG.E.U16 desc[UR36][R4.64+0x32], R37 ;  /* 0x0000322504005986 */ /* 0x000fe2000c101524 */
[----:B------:R-:W-:Y:S01]  /*80e0*/  ISETP.GT.AND P4, PT, R0, RZ, P1 ;  /* 0x000000ff0000720c */ /* 0x000fe20000f84270 */
[-C--:B------:R-:W-:Y:S01]  /*80f0*/  FMUL R52, R52, R155.reuse ;  /* 0x0000009b34347220 */ /* 0x080fe20000400000 */
[----:B------:R-:W-:Y:S01]  /*8100*/  F2FP.F16.F32.PACK_AB R38, RZ, R38 ;  /* 0x00000026ff26723e */ /* 0x000fe200000000ff */
[-C--:B------:R-:W-:Y:S01]  /*8110*/  FMUL R53, R53, R155.reuse ;  /* 0x0000009b35357220 */ /* 0x080fe20000400000 */
        /* <DEDUP_REMOVED lines=325> */
[----:B------:R-:W-:Y:S01]  /*9570*/  FMUL R151, R151, R155 ;  /* 0x0000009b97977220 */ /* 0x000fe20000400000 */
[----:B------:R-:W-:Y:S01]  /*9580*/  ISETP.GT.AND P2, PT, R0, 0x8, P1 ;  /* 0x000000080000780c */ /* 0x000fe20000f44270 */
[----:B------:R-:W-:Y:S01]  /*9590*/  @P3 STG.E.U16 desc[UR36][R6.64+0x132], R103 ;  /* 0x0001326706003986 */ /* 0x000fe2000c101524 */
[----:B------:R-:W-:-:S02]  /*95a0*/  ISETP.GT.AND P1, PT, R3, 0xa8, PT ;  /* 0x000000a80300780c */ /* 0x000fc40003f24270 */
[----:B------:R-:W-:Y:S01]  /*95b0*/  F2FP.F16.F32.PACK_AB R105, RZ, R105 ;  /* 0x00000069ff69723e */ /* 0x000fe200000000ff */
[----:B------:R-:W-:Y:S01]  /*95c0*/  @P4 STG.E.U16 desc[UR36][R4.64+0x140], R104 ;  /* 0x0001406804004986 */ /* 0x000fe2000c101524 */
[C---:B------:R-:W-:Y:S02]  /*95d0*/  ISETP.GT.AND P3, PT, R0.reuse, 0x8, P0 ;  /* 0x000000080000780c */ /* 0x040fe40000764270 */
[----:B------:R-:W-:Y:S01]  /*95e0*/  ISETP.GT.AND P0, PT, R3, 0xa9, PT ;  /* 0x000000a90300780c */ /* 0x000fe20003f04270 */
[----:B------:R-:W-:Y:S01]  /*95f0*/  @P5 STG.E.U16 desc[UR36][R4.64+0x142], R105 ;  /* 0x0001426904005986 */ /* 0x000fe2000c101524 */
[C---:B------:R-:W-:Y:S02]  /*9600*/  ISETP.GT.AND P4, PT, R0.reuse, RZ, P1 ;  /* 0x000000ff0000720c */ /* 0x040fe40000f84270 */
[----:B------:R-:W-:Y:S02]  /*9610*/  F2FP.F16.F32.PACK_AB R106, RZ, R106 ;  /* 0x0000006aff6a723e */ /* 0x000fe400000000ff */
[----:B------:R-:W-:-:S02]  /*9620*/  ISETP.GT.AND P5, PT, R0, RZ, P0 ;  /* 0x000000ff0000720c */ /* 0x000fc400007a4270 */
[----:B------:R-:W-:Y:S01]  /*9630*/  F2FP.F16.F32.PACK_AB R107, RZ, R107 ;  /* 0x0000006bff6b723e */ /* 0x000fe200000000ff */
[----:B------:R-:W-:Y:S01]  /*9640*/  @P2 STG.E.U16 desc[UR36][R6.64+0x140], R106 ;  /* 0x0001406a06002986 */ /* 0x000fe2000c101524 */
[----:B------:R-:W-:Y:S02]  /*9650*/  F2FP.F16.F32.PACK_AB R108, RZ, R108 ;  /* 0x0000006cff6c723e */ /* 0x000fe400000000ff */
[C---:B------:R-:W-:Y:S01]  /*9660*/  ISETP.GT.AND P2, PT, R0.reuse, 0x8, P1 ;  /* 0x000000080000780c */ /* 0x040fe20000f44270 */
[----:B------:R-:W-:Y:S01]  /*9670*/  @P3 STG.E.U16 desc[UR36][R6.64+0x142], R107 ;  /* 0x0001426b06003986 */ /* 0x000fe2000c101524 */
[----:B------:R-:W-:Y:S02]  /*9680*/  ISETP.GT.AND P1, PT, R3, 0xb0, PT ;  /* 0x000000b00300780c */ /* 0x000fe40003f24270 */
[----:B------:R-:W-:Y:S01]  /*9690*/  F2FP.F16.F32.PACK_AB R109, RZ, R109 ;  /* 0x0000006dff6d723e */ /* 0x000fe200000000ff */
[----:B------:R-:W-:Y:S01]  /*96a0*/  @P4 STG.E.U16 desc[UR36][R4.64+0x150], R108 ;  /* 0x0001506c04004986 */ /* 0x000fe2000c101524 */
[----:B------:R-:W-:-:S02]  /*96b0*/  ISETP.GT.AND P3, PT, R0, 0x8, P0 ;  /* 0x000000080000780c */ /* 0x000fc40000764270 */
[----:B------:R-:W-:Y:S01]  /*96c0*/  ISETP.GT.AND P0, PT, R3, 0xb1, PT ;  /* 0x000000b10300780c */ /* 0x000fe20003f04270 */
[----:B------:R-:W-:Y:S01]  /*96d0*/  @P5 STG.E.U16 desc[UR36][R4.64+0x152], R109 ;  /* 0x0001526d04005986 */ /* 0x000fe2000c101524 */
[C---:B------:R-:W-:Y:S02]  /*96e0*/  ISETP.GT.AND P4, PT, R0.reuse, RZ, P1 ;  /* 0x000000ff0000720c */ /* 0x040fe40000f84270 */
[----:B------:R-:W-:Y:S02]  /*96f0*/  F2FP.F16.F32.PACK_AB R110, RZ, R110 ;  /* 0x0000006eff6e723e */ /* 0x000fe400000000ff */
[----:B------:R-:W-:Y:S02]  /*9700*/  ISETP.GT.AND P5, PT, R0, RZ, P0 ;  /* 0x000000ff0000720c */ /* 0x000fe400007a4270 */
[----:B------:R-:W-:Y:S01]  /*9710*/  F2FP.F16.F32.PACK_AB R111, RZ, R111 ;  /* 0x0000006fff6f723e */ /* 0x000fe200000000ff */
[----:B------:R-:W-:Y:S01]  /*9720*/  @P2 STG.E.U16 desc[UR36][R6.64+0x150], R110 ;  /* 0x0001506e06002986 */ /* 0x000fe2000c101524 */
[----:B------:R-:W-:-:S02]  /*9730*/  F2FP.F16.F32.PACK_AB R112, RZ, R112 ;  /* 0x00000070ff70723e */ /* 0x000fc400000000ff */
[C---:B------:R-:W-:Y:S01]  /*9740*/  ISETP.GT.AND P2, PT, R0.reuse, 0x8, P1 ;  /* 0x000000080000780c */ /* 0x040fe20000f44270 */
[----:B------:R-:W-:Y:S01]  /*9750*/  @P3 STG.E.U16 desc[UR36][R6.64+0x152], R111 ;  /* 0x0001526f06003986 */ /* 0x000fe2000c101524 */
[C---:B------:R-:W-:Y:S02]  /*9760*/  ISETP.GT.AND P1, PT, R3.reuse, 0xb8, PT ;  /* 0x000000b80300780c */ /* 0x040fe40003f24270 */
[----:B------:R-:W-:Y:S01]  /*9770*/  F2FP.F16.F32.PACK_AB R113, RZ, R113 ;  /* 0x00000071ff71723e */ /* 0x000fe200000000ff */
[----:B------:R-:W-:Y:S01]  /*9780*/  @P4 STG.E.U16 desc[UR36][R4.64+0x160], R112 ;  /* 0x0001607004004986 */ /* 0x000fe2000c101524 */
[C---:B------:R-:W-:Y:S02]  /*9790*/  ISETP.GT.AND P3, PT, R0.reuse, 0x8, P0 ;  /* 0x000000080000780c */ /* 0x040fe40000764270 */
[----:B------:R-:W-:Y:S01]  /*97a0*/  ISETP.GT.AND P0, PT, R3, 0xb9, PT ;  /* 0x000000b90300780c */ /* 0x000fe20003f04270 */
[----:B------:R-:W-:Y:S01]  /*97b0*/  @P5 STG.E.U16 desc[UR36][R4.64+0x162], R113 ;  /* 0x0001627104005986 */ /* 0x000fe2000c101524 */
[----:B------:R-:W-:-:S02]  /*97c0*/  ISETP.GT.AND P4, PT, R0, RZ, P1 ;  /* 0x000000ff0000720c */ /* 0x000fc40000f84270 */
[----:B------:R-:W-:Y:S02]  /*97d0*/  F2FP.F16.F32.PACK_AB R114, RZ, R114 ;  /* 0x00000072ff72723e */ /* 0x000fe400000000ff */
[C---:B------:R-:W-:Y:S02]  /*97e0*/  ISETP.GT.AND P5, PT, R0.reuse, RZ, P0 ;  /* 0x000000ff0000720c */ /* 0x040fe400007a4270 */
[----:B------:R-:W-:Y:S01]  /*97f0*/  F2FP.F16.F32.PACK_AB R115, RZ, R115 ;  /* 0x00000073ff73723e */ /* 0x000fe200000000ff */
[----:B------:R-:W-:Y:S01]  /*9800*/  @P2 STG.E.U16 desc[UR36][R6.64+0x160], R114 ;  /* 0x0001607206002986 */ /* 0x000fe2000c101524 */
[----:B------:R-:W-:Y:S02]  /*9810*/  F2FP.F16.F32.PACK_AB R116, RZ, R116 ;  /* 0x00000074ff74723e */ /* 0x000fe400000000ff */
        /* <DEDUP_REMOVED lines=65> */
[----:B------:R-:W-:Y:S02]  /*9c30*/  ISETP.GT.AND P5, PT, R0, RZ, P0 ;  /* 0x000000ff0000720c */ /* 0x000fe400007a4270 */
[----:B------:R-:W-:Y:S02]  /*9c40*/  F2FP.F16.F32.PACK_AB R134, RZ, R134 ;  /* 0x00000086ff86723e */ /* 0x000fe400000000ff */
[----:B------:R-:W-:Y:S02]  /*9c50*/  F2FP.F16.F32.PACK_AB R135, RZ, R135 ;  /* 0x00000087ff87723e */ /* 0x000fe400000000ff */
[----:B------:R-:W-:Y:S01]  /*9c60*/  F2FP.F16.F32.PACK_AB R136, RZ, R136 ;  /* 0x00000088ff88723e */ /* 0x000fe200000000ff */
[----:B------:R-:W-:Y:S01]  /*9c70*/  @P2 STG.E.U16 desc[UR36][R6.64+0x1b0], R134 ;  /* 0x0001b08606002986 */ /* 0x000fe2000c101524 */
[----:B------:R-:W-:-:S02]  /*9c80*/  F2FP.F16.F32.PACK_AB R137, RZ, R137 ;  /* 0x00000089ff89723e */ /* 0x000fc400000000ff */
[C---:B------:R-:W-:Y:S01]  /*9c90*/  ISETP.GT.AND P1, PT, R0.reuse, 0x8, P1 ;  /* 0x000000080000780c */ /* 0x040fe20000f24270 */
[----:B------:R-:W-:Y:S01]  /*9ca0*/  @P3 STG.E.U16 desc[UR36][R6.64+0x1b2], R135 ;  /* 0x0001b28706003986 */ /* 0x000fe2000c101524 */
[C---:B------:R-:W-:Y:S02]  /*9cb0*/  ISETP.GT.AND P2, PT, R0.reuse, 0x8, P0 ;  /* 0x000000080000780c */ /* 0x040fe40000744270 */
[C---:B------:R-:W-:Y:S01]  /*9cc0*/  ISETP.GT.AND P0, PT, R3.reuse, 0xe9, PT ;  /* 0x000000e90300780c */ /* 0x040fe20003f04270 */
[----:B------:R-:W-:Y:S01]  /*9cd0*/  @P4 STG.E.U16 desc[UR36][R4.64+0x1c0], R136 ;  /* 0x0001c08804004986 */ /* 0x000fe2000c101524 */
[----:B------:R-:W-:Y:S02]  /*9ce0*/  ISETP.GT.AND P4, PT, R3, 0xe8, PT ;  /* 0x000000e80300780c */ /* 0x000fe40003f84270 */
[----:B------:R-:W-:Y:S01]  /*9cf0*/  F2FP.F16.F32.PACK_AB R138, RZ, R138 ;  /* 0x0000008aff8a723e */ /* 0x000fe200000000ff */
[----:B------:R-:W-:Y:S01]  /*9d00*/  @P5 STG.E.U16 desc[UR36][R4.64+0x1c2], R137 ;  /* 0x0001c28904005986 */ /* 0x000fe2000c101524 */
[----:B------:R-:W-:-:S02]  /*9d10*/  ISETP.GT.AND P5, PT, R0, RZ, P4 ;  /* 0x000000ff0000720c */ /* 0x000fc400027a4270 */
[----:B------:R-:W-:Y:S01]  /*9d20*/  F2FP.F16.F32.PACK_AB R139, RZ, R139 ;  /* 0x0000008bff8b723e */ /* 0x000fe200000000ff */
[----:B------:R-:W-:Y:S01]  /*9d30*/  @P1 STG.E.U16 desc[UR36][R6.64+0x1c0], R138 ;  /* 0x0001c08a06001986 */ /* 0x000fe2000c101524 */
[----:B------:R-:W-:Y:S02]  /*9d40*/  F2FP.F16.F32.PACK_AB R140, RZ, R140 ;  /* 0x0000008cff8c723e */ /* 0x000fe400000000ff */
[C---:B------:R-:W-:Y:S01]  /*9d50*/  ISETP.GT.AND P3, PT, R0.reuse, RZ, P0 ;  /* 0x000000ff0000720c */ /* 0x040fe20000764270 */
[----:B------:R-:W-:Y:S01]  /*9d60*/  @P2 STG.E.U16 desc[UR36][R6.64+0x1c2], R139 ;  /* 0x0001c28b06002986 */ /* 0x000fe2000c101524 */
[C---:B------:R-:W-:Y:S02]  /*9d70*/  ISETP.GT.AND P4, PT, R0.reuse, 0x8, P4 ;  /* 0x000000080000780c */ /* 0x040fe40002784270 */
[----:B------:R-:W-:Y:S02]  /*9d80*/  F2FP.F16.F32.PACK_AB R141, RZ, R141 ;  /* 0x0000008dff8d723e */ /* 0x000fe400000000ff */
[----:B------:R-:W-:Y:S01]  /*9d90*/  F2FP.F16.F32.PACK_AB R142, RZ, R142 ;  /* 0x0000008eff8e723e */ /* 0x000fe200000000ff */
[----:B------:R-:W-:Y:S01]  /*9da0*/  @P5 STG.E.U16 desc[UR36][R4.64+0x1d0], R140 ;  /* 0x0001d08c04005986 */ /* 0x000fe2000c101524 */
[----:B------:R-:W-:-:S02]  /*9db0*/  ISETP.GT.AND P5, PT, R0, 0x8, P0 ;  /* 0x000000080000780c */ /* 0x000fc400007a4270 */
[----:B------:R-:W-:Y:S02]  /*9dc0*/  F2FP.F16.F32.PACK_AB R143, RZ, R143 ;  /* 0x0000008fff8f723e */ /* 0x000fe400000000ff */
[C---:B------:R-:W-:Y:S01]  /*9dd0*/  ISETP.GT.AND P0, PT, R3.reuse, 0xf1, PT ;  /* 0x000000f10300780c */ /* 0x040fe20003f04270 */
[----:B------:R-:W-:Y:S01]  /*9de0*/  @P3 STG.E.U16 desc[UR36][R4.64+0x1d2], R141 ;  /* 0x0001d28d04003986 */ /* 0x000fe2000c101524 */
[----:B------:R-:W-:Y:S02]  /*9df0*/  ISETP.GT.AND P3, PT, R3, 0xf0, PT ;  /* 0x000000f00300780c */ /* 0x000fe40003f64270 */
[----:B------:R-:W-:Y:S01]  /*9e00*/  F2FP.F16.F32.PACK_AB R144, RZ, R144 ;  /* 0x00000090ff90723e */ /* 0x000fe200000000ff */
[----:B------:R-:W-:Y:S01]  /*9e10*/  @P4 STG.E.U16 desc[UR36][R6.64+0x1d0], R142 ;  /* 0x0001d08e06004986 */ /* 0x000fe2000c101524 */
[C---:B------:R-:W-:Y:S02]  /*9e20*/  ISETP.GT.AND P4, PT, R0.reuse, RZ, P3 ;  /* 0x000000ff0000720c */ /* 0x040fe40001f84270 */
[----:B------:R-:W-:Y:S01]  /*9e30*/  F2FP.F16.F32.PACK_AB R145, RZ, R145 ;  /* 0x00000091ff91723e */ /* 0x000fe200000000ff */
[----:B------:R-:W-:Y:S01]  /*9e40*/  @P5 STG.E.U16 desc[UR36][R6.64+0x1d2], R143 ;  /* 0x0001d28f06005986 */ /* 0x000fe2000c101524 */
[----:B------:R-:W-:-:S02]  /*9e50*/  ISETP.GT.AND P5, PT, R0, RZ, P0 ;  /* 0x000000ff0000720c */ /* 0x000fc400007a4270 */
[C---:B------:R-:W-:Y:S02]  /*9e60*/  ISETP.GT.AND P2, PT, R3.reuse, 0xf8, PT ;  /* 0x000000f80300780c */ /* 0x040fe40003f44270 */
[----:B------:R-:W-:Y:S02]  /*9e70*/  ISETP.GT.AND P1, PT, R3, 0xf9, PT ;  /* 0x000000f90300780c */ /* 0x000fe40003f24270 */
[C---:B------:R-:W-:Y:S02]  /*9e80*/  ISETP.GT.AND P3, PT, R0.reuse, 0x8, P3 ;  /* 0x000000080000780c */ /* 0x040fe40001f64270 */
[C---:B------:R-:W-:Y:S01]  /*9e90*/  ISETP.GT.AND P0, PT, R0.reuse, 0x8, P0 ;  /* 0x000000080000780c */ /* 0x040fe20000704270 */
[----:B------:R-:W-:Y:S01]  /*9ea0*/  @P4 STG.E.U16 desc[UR36][R4.64+0x1e0], R144 ;  /* 0x0001e09004004986 */ /* 0x000fe2000c101524 */
[C---:B------:R-:W-:Y:S02]  /*9eb0*/  ISETP.GT.AND P4, PT, R0.reuse, RZ, P1 ;  /* 0x000000ff0000720c */ /* 0x040fe40000f84270 */
[----:B------:R-:W-:Y:S01]  /*9ec0*/  F2FP.F16.F32.PACK_AB R146, RZ, R146 ;  /* 0x00000092ff92723e */ /* 0x000fe200000000ff */
[----:B------:R-:W-:Y:S01]  /*9ed0*/  @P5 STG.E.U16 desc[UR36][R4.64+0x1e2], R145 ;  /* 0x0001e29104005986 */ /* 0x000fe2000c101524 */
[----:B------:R-:W-:-:S02]  /*9ee0*/  ISETP.GT.AND P5, PT, R0, RZ, P2 ;  /* 0x000000ff0000720c */ /* 0x000fc400017a4270 */
[C---:B------:R-:W-:Y:S02]  /*9ef0*/  ISETP.GT.AND P2, PT, R0.reuse, 0x8, P2 ;  /* 0x000000080000780c */ /* 0x040fe40001744270 */
[----:B------:R-:W-:Y:S01]  /*9f00*/  F2FP.F16.F32.PACK_AB R147, RZ, R147 ;  /* 0x00000093ff93723e */ /* 0x000fe200000000ff */
[----:B------:R-:W-:Y:S01]  /*9f10*/  @P3 STG.E.U16 desc[UR36][R6.64+0x1e0], R146 ;  /* 0x0001e09206003986 */ /* 0x000fe2000c101524 */
[----:B------:R-:W-:Y:S02]  /*9f20*/  ISETP.GT.AND P1, PT, R0, 0x8, P1 ;  /* 0x000000080000780c */ /* 0x000fe40000f24270 */
[----:B------:R-:W-:Y:S01]  /*9f30*/  F2FP.F16.F32.PACK_AB R148, RZ, R148 ;  /* 0x00000094ff94723e */ /* 0x000fe200000000ff */
[----:B------:R-:W-:Y:S01]  /*9f40*/  @P0 STG.E.U16 desc[UR36][R6.64+0x1e2], R147 ;  /* 0x0001e29306000986 */ /* 0x000fe2000c101524 */
[----:B------:R-:W-:Y:S02]  /*9f50*/  F2FP.F16.F32.PACK_AB R149, RZ, R149 ;  /* 0x00000095ff95723e */ /* 0x000fe400000000ff */
[----:B------:R-:W-:Y:S01]  /*9f60*/  F2FP.F16.F32.PACK_AB R150, RZ, R150 ;  /* 0x00000096ff96723e */ /* 0x000fe200000000ff */
[----:B------:R-:W-:Y:S01]  /*9f70*/  @P5 STG.E.U16 desc[UR36][R4.64+0x1f0], R148 ;  /* 0x0001f09404005986 */ /* 0x000fe2000c101524 */
[----:B------:R-:W-:-:S03]  /*9f80*/  F2FP.F16.F32.PACK_AB R151, RZ, R151 ;  /* 0x00000097ff97723e */ /* 0x000fc600000000ff */
[----:B------:R0:W-:Y:S02]  /*9f90*/  @P4 STG.E.U16 desc[UR36][R4.64+0x1f2], R149 ;  /* 0x0001f29504004986 */ /* 0x0001e4000c101524 */
[----:B0-----:R-:W-:Y:S02]  /*9fa0*/  @P2 IMAD.MOV.U32 R4, RZ, RZ, R6 ;  /* 0x000000ffff042224 */ /* 0x001fe400078e0006 */
[----:B------:R-:W-:-:S05]  /*9fb0*/  @P2 IMAD.MOV.U32 R5, RZ, RZ, R7 ;  /* 0x000000ffff052224 */ /* 0x000fca00078e0007 */
[----:B------:R0:W-:Y:S04]  /*9fc0*/  @P2 STG.E.U16 desc[UR36][R4.64+0x1f0], R150 ;  /* 0x0001f09604002986 */ /* 0x0001e8000c101524 */
[----:B------:R0:W-:Y:S02]  /*9fd0*/  @P1 STG.E.U16 desc[UR36][R6.64+0x1f2], R151 ;  /* 0x0001f29706001986 */ /* 0x0001e4000c101524 */
.L_x_286:
[----:B------:R-:W-:Y:S05]  /*9fe0*/  BSYNC B0 ;  /* 0x0000000000007941 */ /* 0x000fea0003800000 */
.L_x_32:
[----:B------:R-:W-:Y:S01]  /*9ff0*/  ULDC UR4, c[0x0][0xc] ;  /* 0x0000030000047ab9 */ /* 0x000fe20000000800 */
[----:B------:R-:W-:Y:S01]  /*a000*/  ULDC UR5, c[0x0][0x10] ;  /* 0x0000040000057ab9 */ /* 0x000fe20000000800 */
[----:B0-----:R-:W0:Y:S01]  /*a010*/  LDC R3, c[0x0][0x14] ;  /* 0x00000500ff037b82 */ /* 0x001e220000000800 */
[----:B------:R-:W-:Y:S01]  /*a020*/  UIMAD.WIDE.U32 UR4, UR4, UR5, URZ ;  /* 0x00000005040472a5 */ /* 0x000fe2000f8e003f */
[----:B------:R-:W-:Y:S01]  /*a030*/  PRMT R0, RZ, 0x7610, R0 ;  /* 0x00007610ff007816 */ /* 0x000fe20000000000 */
[----:B------:R-:W-:Y:S02]  /*a040*/  IMAD.MOV.U32 R153, RZ, RZ, -0x1 ;  /* 0xffffffffff997424 */ /* 0x000fe400078e00ff */
[----:B------:R-:W-:Y:S02]  /*a050*/  IMAD.MOV.U32 R23, RZ, RZ, -0x1 ;  /* 0xffffffffff177424 */ /* 0x000fe400078e00ff */
[----:B0-----:R-:W-:-:S04]  /*a060*/  IMAD.WIDE.U32 R16, R3, UR4, R16 ;  /* 0x0000000403107c25 */ /* 0x001fc8000f8e0010 */
[----:B------:R-:W-:Y:S01]  /*a070*/  IMAD R3, R3, UR5, RZ ;  /* 0x0000000503037c24 */ /* 0x000fe2000f8e02ff */
[----:B------:R-:W-:Y:S02]  /*a080*/  ULDC.64 UR4, c[0x0][0x650] ;  /* 0x0001940000047ab9 */ /* 0x000fe40000000a00 */
[----:B------:R-:W-:Y:S01]  /*a090*/  ISETP.GE.U32.AND P0, PT, R16, UR4, PT ;  /* 0x0000000410007c0c */ /* 0x000fe2000bf06070 */
[----:B------:R-:W-:-:S05]  /*a0a0*/  IMAD.IADD R17, R17, 0x1, R3 ;  /* 0x0000000111117824 */ /* 0x000fca00078e0203 */
[----:B------:R-:W-:-:S13]  /*a0b0*/  ISETP.GE.U32.AND.EX P0, PT, R17, UR5, PT, P0 ;  /* 0x0000000511007c0c */ /* 0x000fda000bf06100 */
[----:B------:R-:W-:Y:S05]  /*a0c0*/  @P0 BRA `(.L_x_287) ;  /* 0x0000000400640947 */ /* 0x000fea0003800000 */
[----:B------:R-:W0:Y:S01]  /*a0d0*/  S2R R12, SR_CTAID.X ;  /* 0x00000000000c7919 */ /* 0x000e220000002500 */
[----:B------:R-:W0:Y:S01]  /*a0e0*/  LDC.64 R10, c[0x0][0x628] ;  /* 0x00018a00ff0a7b82 */ /* 0x000e220000000a00 */
[----:B------:R-:W-:Y:S01]  /*a0f0*/  ULDC UR4, c[0x0][0x150] ;  /* 0x0000540000047ab9 */ /* 0x000fe20000000800 */
[----:B-1234-:R-:W-:Y:S01]  /*a100*/  IMAD.MOV.U32 R8, RZ, RZ, R16 ;  /* 0x000000ffff087224 */ /* 0x01efe200078e0010 */
[----:B-----5:R-:W1:Y:S01]  /*a110*/  S2R R24, SR_CTAID.Y ;  /* 0x0000000000187919 */ /* 0x020e620000002600 */
[----:B------:R-:W-:-:S04]  /*a120*/  IMAD.MOV.U32 R9, RZ, RZ, R17 ;  /* 0x000000ffff097224 */ /* 0x000fc800078e0011 */
[----:B------:R-:W2:Y:S08]  /*a130*/  LDC R21, c[0x0][0x144] ;  /* 0x00005100ff157b82 */ /* 0x000eb00000000800 */
[----:B------:R-:W3:Y:S08]  /*a140*/  LDC R0, c[0x0][0x630] ;  /* 0x00018c00ff007b82 */ /* 0x000ef00000000800 */
[----:B------:R-:W4:Y:S01]  /*a150*/  LDC.64 R14, c[0x0][0x620] ;  /* 0x00018800ff0e7b82 */ /* 0x000f220000000a00 */
[----:B0-----:R-:W-:-:S04]  /*a160*/  ISETP.NE.U32.AND P0, PT, R10, RZ, PT ;  /* 0x000000ff0a00720c */ /* 0x001fc80003f05070 */
[----:B------:R-:W-:Y:S02]  /*a170*/  ISETP.NE.AND.EX P0, PT, R11, RZ, PT, P0 ;  /* 0x000000ff0b00720c */ /* 0x000fe40003f05300 */
[----:B------:R-:W-:-:S05]  /*a180*/  I2FP.F32.U32 R3, R12 ;  /* 0x0000000c00037245 */ /* 0x000fca0000201000 */
[----:B------:R-:W-:-:S04]  /*a190*/  FMUL R3, R3, UR4 ;  /* 0x0000000403037c20 */ /* 0x000fc80008400000 */
[----:B------:R0:W0:Y:S02]  /*a1a0*/  F2I.U32.TRUNC.NTZ R20, R3 ;  /* 0x0000000300147305 */ /* 0x000024000020f000 */
[----:B-123--:R-:W-:Y:S05]  /*a1b0*/  @!P0 BRA `(.L_x_288) ;  /* 0x0000000000288947 */ /* 0x00efea0003800000 */
[----:B0-----:R-:W0:Y:S02]  /*a1c0*/  LDC R3, c[0x0][0x634] ;  /* 0x00018d00ff037b82 */ /* 0x001e240000000800 */
        /* <DEDUP_REMOVED lines=9> */
.L_x_288:
[----:B------:R-:W1:Y:S01]  /*a260*/  LDC.64 R28, c[0x0][0x640] ;  /* 0x00019000ff1c7b82 */ /* 0x000e620000000a00 */
[-CC-:B------:R-:W-:Y:S01]  /*a270*/  SHF.R.U64 R23, R8, R0.reuse, R9.reuse ;  /* 0x0000000008177219 */ /* 0x180fe20000001209 */
[----:B0-----:R-:W-:Y:S01]  /*a280*/  IMAD.MOV R20, RZ, RZ, -R20 ;  /* 0x000000ffff147224 */ /* 0x001fe200078e0a14 */
[----:B------:R-:W-:Y:S01]  /*a290*/  SHF.R.U32.HI R0, RZ, R0, R9 ;  /* 0x00000000ff007219 */ /* 0x000fe20000011609 */
[----:B------:R-:W-:Y:S01]  /*a2a0*/  ULDC UR4, c[0x0][0x154] ;  /* 0x0000550000047ab9 */ /* 0x000fe20000000800 */
[----:B------:R-:W-:Y:S01]  /*a2b0*/  IADD3 R3, P0, RZ, -R23, RZ ;  /* 0x80000017ff037210 */ /* 0x000fe20007f1e0ff */
[----:B------:R-:W-:Y:S02]  /*a2c0*/  IMAD R21, R21, R20, R12 ;  /* 0x0000001415157224 */ /* 0x000fe400078e020c */
[----:B------:R-:W0:Y:S01]  /*a2d0*/  LDC R6, c[0x0][0x618] ;  /* 0x00018600ff067b82 */ /* 0x000e220000000800 */
[----:B------:R-:W-:Y:S02]  /*a2e0*/  IMAD.MOV.U32 R7, RZ, RZ, 0x1 ;  /* 0x00000001ff077424 */ /* 0x000fe400078e00ff */
[----:B------:R-:W-:-:S04]  /*a2f0*/  IMAD.X R5, RZ, RZ, ~R0, P0 ;  /* 0x000000ffff057224 */ /* 0x000fc800000e0e00 */
[-C--:B----4-:R-:W-:Y:S01]  /*a300*/  IMAD R0, R5, R14.reuse, RZ ;  /* 0x0000000e05007224 */ /* 0x090fe200078e02ff */
[----:B------:R-:W2:Y:S01]  /*a310*/  LDC R8, c[0x0][0x608] ;  /* 0x00018200ff087b82 */ /* 0x000ea20000000800 */
[----:B------:R-:W-:-:S04]  /*a320*/  IMAD.WIDE.U32 R4, R3, R14, R16 ;  /* 0x0000000e03047225 */ /* 0x000fc800078e0010 */
[----:B------:R-:W-:Y:S01]  /*a330*/  IMAD R3, R3, R15, R0 ;  /* 0x0000000f03037224 */ /* 0x000fe200078e0200 */
[----:B------:R-:W-:Y:S02]  /*a340*/  I2FP.F32.U32 R0, R24 ;  /* 0x0000001800007245 */ /* 0x000fe40000201000 */
[----:B------:R-:W3:Y:S01]  /*a350*/  LDC R26, c[0x0][0x658] ;  /* 0x00019600ff1a7b82 */ /* 0x000ee20000000800 */
[----:B------:R-:W-:Y:S01]  /*a360*/  IMAD.IADD R3, R5, 0x1, R3 ;  /* 0x0000000105037824 */ /* 0x000fe200078e0203 */
[----:B-1----:R-:W-:Y:S01]  /*a370*/  ISETP.NE.U32.AND P0, PT, R28, RZ, PT ;  /* 0x000000ff1c00720c */ /* 0x002fe20003f05070 */
[----:B------:R-:W-:Y:S01]  /*a380*/  FMUL R0, R0, UR4 ;  /* 0x0000000400007c20 */ /* 0x000fe20008400000 */
[----:B------:R-:W-:Y:S02]  /*a390*/  IMAD.MOV.U32 R5, RZ, RZ, -0x1 ;  /* 0xffffffffff057424 */ /* 0x000fe400078e00ff */
[----:B------:R-:W-:Y:S01]  /*a3a0*/  ISETP.NE.AND.EX P0, PT, R29, RZ, PT, P0 ;  /* 0x000000ff1d00720c */ /* 0x000fe20003f05300 */
[----:B------:R1:W4:Y:S01]  /*a3b0*/  F2I.U32.TRUNC.NTZ R13, R0 ;  /* 0x00000000000d7305 */ /* 0x000322000020f000 */
[----:B------:R-:W1:Y:S01]  /*a3c0*/  LDC R15, c[0x0][0x148] ;  /* 0x00005200ff0f7b82 */ /* 0x000e620000000800 */
[----:B0-----:R-:W-:-:S02]  /*a3d0*/  SHF.R.U64 R12, R4, R6, R3 ;  /* 0x00000006040c7219 */ /* 0x001fc40000001203 */
[----:B------:R-:W-:-:S05]  /*a3e0*/  SHF.R.U32.HI R3, RZ, R6, R3 ;  /* 0x00000006ff037219 */ /* 0x000fca0000011603 */
[----:B------:R-:W0:Y:S01]  /*a3f0*/  LDC R20, c[0x0][0x600] ;  /* 0x00018000ff147b82 */ /* 0x000e220000000800 */
[-CC-:B--2---:R-:W-:Y:S02]  /*a400*/  SHF.R.U64 R10, R12, R8.reuse, R3.reuse ;  /* 0x000000080c0a7219 */ /* 0x184fe40000001203 */
[----:B------:R-:W-:-:S05]  /*a410*/  SHF.R.U32.HI R3, RZ, R8, R3 ;  /* 0x00000008ff037219 */ /* 0x000fca0000011603 */
[----:B------:R-:W2:Y:S01]  /*a420*/  LDC R27, c[0x0][0x648] ;  /* 0x00019200ff1b7b82 */ /* 0x000ea20000000800 */
[-C--:B---3--:R-:W-:Y:S02]  /*a430*/  SHF.L.U32 R4, R5, R26.reuse, RZ ;  /* 0x0000001a05047219 */ /* 0x088fe400000006ff */
[--C-:B------:R-:W-:Y:S02]  /*a440*/  SHF.R.U64 R14, R10, R26, R3.reuse ;  /* 0x0000001a0a0e7219 */ /* 0x100fe40000001203 */
[----:B------:R-:W-:Y:S02]  /*a450*/  LOP3.LUT R25, RZ, R4, RZ, 0x33, !PT ;  /* 0x00000004ff197212 */ /* 0x000fe400078e33ff */
[-C--:B------:R-:W-:Y:S01]  /*a460*/  SHF.R.U32.HI R5, RZ, R26.reuse, R3 ;  /* 0x0000001aff057219 */ /* 0x080fe20000011603 */
[----:B------:R-:W3:Y:S01]  /*a470*/  LDC R30, c[0x0][0x638] ;  /* 0x00018e00ff1e7b82 */ /* 0x000ee20000000800 */
[----:B------:R-:W-:Y:S01]  /*a480*/  SHF.L.U32 R154, R7, R26, RZ ;  /* 0x0000001a079a7219 */ /* 0x000fe200000006ff */
[----:B------:R-:W-:-:S06]  /*a490*/  IMAD.MOV.U32 R4, RZ, RZ, R14 ;  /* 0x000000ffff047224 */ /* 0x000fcc00078e000e */
[----:B------:R-:W0:Y:S01]  /*a4a0*/  LDC R31, c[0x0][0x610] ;  /* 0x00018400ff1f7b82 */ /* 0x000e220000000800 */
[----:B----4-:R-:W-:Y:S05]  /*a4b0*/  @!P0 BRA `(.L_x_289) ;  /* 0x0000000000288947 */ /* 0x010fea0003800000 */
        /* <DEDUP_REMOVED lines=10> */
.L_x_289:
[----:B------:R-:W-:Y:S01]  /*a560*/  ISETP.NE.AND P0, PT, R2, 0x1, PT ;  /* 0x000000010200780c */ /* 0x000fe20003f05270 */
[----:B0-----:R-:W-:Y:S01]  /*a570*/  VIADD R7, R20, 0xffffffff ;  /* 0xffffffff14077836 */ /* 0x001fe20000000000 */
[----:B-12---:R-:W-:Y:S01]  /*a580*/  SHF.R.U64 R0, R4, R27, R5 ;  /* 0x0000001b04007219 */ /* 0x006fe20000001205 */
[----:B------:R-:W-:Y:S01]  /*a590*/  IMAD.MOV R13, RZ, RZ, -R13 ;  /* 0x000000ffff0d7224 */ /* 0x000fe200078e0a0d */
[----:B------:R-:W-:Y:S01]  /*a5a0*/  LOP3.LUT R5, R10, R25, RZ, 0xc0, !PT ;  /* 0x000000190a057212 */ /* 0x000fe200078ec0ff */
[----:B------:R-:W-:Y:S02]  /*a5b0*/  IMAD.MOV.U32 R4, RZ, RZ, 0x1 ;  /* 0x00000001ff047424 */ /* 0x000fe400078e00ff */
[----:B------:R-:W-:Y:S02]  /*a5c0*/  IMAD.MOV R3, RZ, RZ, -R0 ;  /* 0x000000ffff037224 */ /* 0x000fe400078e0a00 */
[----:B------:R-:W-:Y:S01]  /*a5d0*/  IMAD R154, R154, R0, R5 ;  /* 0x000000009a9a7224 */ /* 0x000fe200078e0205 */
[----:B------:R-:W-:Y:S01]  /*a5e0*/  LOP3.LUT R5, R12, R7, RZ, 0xc0, !PT ;  /* 0x000000070c057212 */ /* 0x000fe200078ec0ff */
[----:B---3--:R-:W-:-:S02]  /*a5f0*/  IMAD R0, R3, R30, R14 ;  /* 0x0000001e03007224 */ /* 0x008fc400078e020e */
[----:B------:R-:W-:Y:S02]  /*a600*/  @P0 IMAD R21, R15, R13, R24 ;  /* 0x0000000d0f150224 */ /* 0x000fe400078e0218 */
[----:B------:R-:W-:Y:S01]  /*a610*/  IMAD R3, R0, R20, R5 ;  /* 0x0000001400037224 */ /* 0x000fe200078e0205 */
[----:B------:R-:W-:Y:S01]  /*a620*/  PRMT R0, R4, 0x7610, R0 ;  /* 0x0000761004007816 */ /* 0x000fe20000000000 */
[----:B------:R-:W-:-:S05]  /*a630*/  IMAD R154, R154, R31, R21 ;  /* 0x0000001f9a9a7224 */ /* 0x000fca00078e0215 */
[----:B------:R-:W-:Y:S02]  /*a640*/  SEL R153, R3, R154, !P0 ;  /* 0x0000009a03997207 */ /* 0x000fe40004000000 */
[----:B------:R-:W-:-:S07]  /*a650*/  SEL R154, R154, R3, !P0 ;  /* 0x000000039a9a7207 */ /* 0x000fce0004000000 */
.L_x_287:
[----:B------:R-:W-:-:S13]  /*a660*/  LOP3.LUT P0, RZ, R0, 0xff, RZ, 0xc0, !PT ;  /* 0x000000ff00ff7812 */ /* 0x000fda000780c0ff */
[----:B------:R-:W-:Y:S05]  /*a670*/  @P0 BRA `(.L_x_290) ;  /* 0xffffff6800d00947 */ /* 0x000fea000383ffff */
[----:B------:R-:W-:Y:S05]  /*a680*/  EXIT ;  /* 0x000000000000794d */ /* 0x000fea0003800000 */
.L_x_7:
[----:B0-----:R-:W-:Y:S01]  /*a690*/  ULDC.64 UR4, c[0x0][0x650] ;  /* 0x0001940000047ab9 */ /* 0x001fe20000000a00 */
        /* <DEDUP_REMOVED lines=25> */
.L_x_292:
[----:B------:R-:W0:Y:S01]  /*a830*/  LDC.64 R28, c[0x0][0x640] ;  /* 0x00019000ff1c7b82 */ /* 0x000e220000000a00 */
[-CC-:B------:R-:W-:Y:S01]  /*a840*/  SHF.R.U64 R21, R12, R6.reuse, R13.reuse ;  /* 0x000000060c157219 */ /* 0x180fe2000000120d */
[----:B------:R-:W-:Y:S01]  /*a850*/  IMAD.MOV.U32 R30, RZ, RZ, 0x1 ;  /* 0x00000001ff1e7424 */ /* 0x000fe200078e00ff */
[----:B------:R-:W-:Y:S02]  /*a860*/  SHF.R.U32.HI R6, RZ, R6, R13 ;  /* 0x00000006ff067219 */ /* 0x000fe4000001160d */
        /* <DEDUP_REMOVED lines=8> */
[----:B------:R-:W-:Y:S01]  /*a8f0*/  IMAD.IADD R9, R9, 0x1, R11 ;  /* 0x0000000109097824 */ /* 0x000fe200078e020b */
[----:B0-----:R-:W-:-:S04]  /*a900*/  ISETP.NE.U32.AND P0, PT, R28, RZ, PT ;  /* 0x000000ff1c00720c */ /* 0x001fc80003f05070 */
[----:B------:R-:W-:Y:S02]  /*a910*/  ISETP.NE.AND.EX P0, PT, R29, RZ, PT, P0 ;  /* 0x000000ff1d00720c */ /* 0x000fe40003f05300 */
[----:B------:R-:W0:Y:S01]  /*a920*/  LDC R22, c[0x0][0x600] ;  /* 0x00018000ff167b82 */ /* 0x000e220000000800 */
[-CC-:B-1----:R-:W-:Y:S01]  /*a930*/  SHF.R.U64 R14, R8, R10.reuse, R9.reuse ;  /* 0x0000000a080e7219 */ /* 0x182fe20000001209 */
[----:B------:R-:W-:Y:S01]  /*a940*/  IMAD.MOV.U32 R8, RZ, RZ, -0x1 ;  /* 0xffffffffff087424 */ /* 0x000fe200078e00ff */
[----:B------:R-:W-:-:S05]  /*a950*/  SHF.R.U32.HI R9, RZ, R10, R9 ;  /* 0x0000000aff097219 */ /* 0x000fca0000011609 */
[----:B------:R-:W1:Y:S01]  /*a960*/  LDC R24, c[0x0][0x648] ;  /* 0x00019200ff187b82 */ /* 0x000e620000000800 */
[-CC-:B--2---:R-:W-:Y:S02]  /*a970*/  SHF.R.U64 R23, R14, R12.reuse, R9.reuse ;  /* 0x0000000c0e177219 */ /* 0x184fe40000001209 */
[----:B------:R-:W-:-:S05]  /*a980*/  SHF.R.U32.HI R6, RZ, R12, R9 ;  /* 0x0000000cff067219 */ /* 0x000fca0000011609 */
[----:B------:R-:W2:Y:S01]  /*a990*/  LDC R26, c[0x0][0x638] ;  /* 0x00018e00ff1a7b82 */ /* 0x000ea20000000800 */
[-C--:B---3--:R-:W-:Y:S02]  /*a9a0*/  SHF.L.U32 R8, R8, R27.reuse, RZ ;  /* 0x0000001b08087219 */ /* 0x088fe400000006ff */
[-CC-:B------:R-:W-:Y:S02]  /*a9b0*/  SHF.R.U64 R25, R23, R27.reuse, R6.reuse ;  /* 0x0000001b17197219 */ /* 0x180fe40000001206 */
[----:B------:R-:W-:Y:S02]  /*a9c0*/  LOP3.LUT R32, RZ, R8, RZ, 0x33, !PT ;  /* 0x00000008ff207212 */ /* 0x000fe400078e33ff */
[----:B------:R-:W-:Y:S01]  /*a9d0*/  SHF.R.U32.HI R9, RZ, R27, R6 ;  /* 0x0000001bff097219 */ /* 0x000fe20000011606 */
[----:B------:R-:W3:Y:S01]  /*a9e0*/  LDC R31, c[0x0][0x610] ;  /* 0x00018400ff1f7b82 */ /* 0x000ee20000000800 */
[----:B------:R-:W-:Y:S01]  /*a9f0*/  IMAD.MOV.U32 R8, RZ, RZ, R25 ;  /* 0x000000ffff087224 */ /* 0x000fe200078e0019 */
[----:B------:R-:W-:Y:S06]  /*aa00*/  @!P0 BRA `(.L_x_293) ;  /* 0x0000000000288947 */ /* 0x000fec0003800000 */
        /* <DEDUP_REMOVED lines=10> */
.L_x_293:
[----:B------:R-:W-:Y:S01]  /*aab0*/  ISETP.NE.AND P0, PT, R2, 0x1, PT ;  /* 0x000000010200780c */ /* 0x000fe20003f05270 */
[----:B------:R-:W-:Y:S01]  /*aac0*/  IMAD.MOV.U32 R13, RZ, RZ, R21 ;  /* 0x000000ffff0d7224 */ /* 0x000fe200078e0015 */
[----:B-1----:R-:W-:Y:S01]  /*aad0*/  SHF.R.U64 R6, R8, R24, R9 ;  /* 0x0000001808067219 */ /* 0x002fe20000001209 */
[----:B0-----:R-:W-:Y:S01]  /*aae0*/  VIADD R9, R22, 0xffffffff ;  /* 0xffffffff16097836 */ /* 0x001fe20000000000 */
[----:B------:R-:W-:Y:S02]  /*aaf0*/  SHF.L.U32 R30, R30, R27, RZ ;  /* 0x0000001b1e1e7219 */ /* 0x000fe400000006ff */
[----:B------:R-:W-:Y:S01]  /*ab00*/  LOP3.LUT R5, R23, R32, RZ, 0xc0, !PT ;  /* 0x0000002017057212 */ /* 0x000fe200078ec0ff */
[----:B------:R-:W-:-:S04]  /*ab10*/  IMAD.MOV R8, RZ, RZ, -R6 ;  /* 0x000000ffff087224 */ /* 0x000fc800078e0a06 */
[----:B------:R-:W-:Y:S01]  /*ab20*/  IMAD R6, R30, R6, R5 ;  /* 0x000000061e067224 */ /* 0x000fe200078e0205 */
[----:B------:R-:W-:Y:S01]  /*ab30*/  LOP3.LUT R5, R14, R9, RZ, 0xc0, !PT ;  /* 0x000000090e057212 */ /* 0x000fe200078ec0ff */
[----:B------:R-:W-:Y:S02]  /*ab40*/  @P0 IMAD R3, R7, R20, R4 ;  /* 0x0000001407030224 */ /* 0x000fe400078e0204 */
[----:B--2---:R-:W-:Y:S02]  /*ab50*/  IMAD R4, R8, R26, R25 ;  /* 0x0000001a08047224 */ /* 0x004fe400078e0219 */
[----:B---3--:R-:W-:Y:S02]  /*ab60*/  IMAD R3, R6, R31, R3 ;  /* 0x0000001f06037224 */ /* 0x008fe400078e0203 */
[----:B------:R-:W-:Y:S02]  /*ab70*/  IMAD R4, R4, R22, R5 ;  /* 0x0000001604047224 */ /* 0x000fe400078e0205 */
[----:B------:R-:W-:-:S03]  /*ab80*/  IMAD.MOV.U32 R8, RZ, RZ, 0x1 ;  /* 0x00000001ff087424 */ /* 0x000fc600078e00ff */
[----:B------:R-:W-:Y:S02]  /*ab90*/  SEL R6, R4, R3, !P0 ;  /* 0x0000000304067207 */ /* 0x000fe40004000000 */
[----:B------:R-:W-:-:S07]  /*aba0*/  SEL R12, R3, R4, !P0 ;  /* 0x00000004030c7207 */ /* 0x000fce0004000000 */
.L_x_291:
[----:B------:R-:W-:-:S08]  /*abb0*/  NOP ;  /* 0x0000000000007918 */ /* 0x000fd00000000000 */
[----:B------:R-:W0:-:S00]  /*abc0*/  USETMAXREG.DEALLOC.CTAPOOL 0x28 ;  /* 0x00000028000079c8 */ /* 0x000e0000080e0500 */
[----:B0-----:R-:W-:-:S13]  /*abd0*/  ISETP.NE.AND P0, PT, R0, RZ, PT ;  /* 0x000000ff0000720c */ /* 0x001fda0003f05270 */
[----:B------:R-:W-:Y:S05]  /*abe0*/  @P0 EXIT ;  /* 0x000000000000094d */ /* 0x000fea0003800000 */
[----:B------:R-:W-:Y:S01]  /*abf0*/  LOP3.LUT P0, RZ, R8, 0xff, RZ, 0xc0, !PT ;  /* 0x000000ff08ff7812 */ /* 0x000fe2000780c0ff */
[----:B------:R-:W-:Y:S02]  /*ac00*/  IMAD.MOV.U32 R10, RZ, RZ, 0x1 ;  /* 0x00000001ff0a7424 */ /* 0x000fe400078e00ff */
[----:B------:R-:W-:-:S10]  /*ac10*/  IMAD.MOV.U32 R9, RZ, RZ, RZ ;  /* 0x000000ffff097224 */ /* 0x000fd400078e00ff */
[----:B------:R-:W-:Y:S05]  /*ac20*/  @!P0 BRA `(.L_x_294) ;  /* 0x0000000c00b48947 */ /* 0x000fea0003800000 */
[----:B------:R-:W0:Y:S01]  /*ac30*/  LDC R0, c[0x0][0x28c] ;  /* 0x0000a300ff007b82 */ /* 0x000e220000000800 */
[----:B------:R-:W-:Y:S01]  /*ac40*/  ULDC UR5, c[0x0][0x658] ;  /* 0x0001960000057ab9 */ /* 0x000fe20000000800 */
[----:B------:R-:W-:Y:S01]  /*ac50*/  UMOV UR11, 0xffffffff ;  /* 0xffffffff000b7882 */ /* 0x000fe20000000000 */
[----:B------:R-:W-:Y:S01]  /*ac60*/  UMOV UR14, 0x1 ;  /* 0x00000001000e7882 */ /* 0x000fe20000000000 */
[----:B------:R-:W-:Y:S01]  /*ac70*/  USHF.L.U32 UR11, UR11, UR5, URZ ;  /* 0x000000050b0b7299 */ /* 0x000fe2000800063f */
[----:B------:R-:W-:Y:S01]  /*ac80*/  BSSY B0, `(.L_x_294) ;  /* 0x00000e7000007945 */ /* 0x000fe20003800000 */
[----:B------:R-:W-:Y:S01]  /*ac90*/  ULDC UR9, c[0x0][0xc] ;  /* 0x0000030000097ab9 */ /* 0x000fe20000000800 */
[----:B------:R-:W-:Y:S01]  /*aca0*/  ULDC UR12, c[0x0][0x10] ;  /* 0x00000400000c7ab9 */ /* 0x000fe20000000800 */
[----:B------:R-:W1:Y:S01]  /*acb0*/  S2UR UR8, SR_CgaCtaId ;  /* 0x00000000000879c3 */ /* 0x000e620000008800 */
[----:B------:R-:W-:Y:S01]  /*acc0*/  ULOP3.LUT UR13, URZ, UR11, URZ, 0x33, !UPT ;  /* 0x0000000b3f0d7292 */ /* 0x000fe2000f8e333f */
[----:B------:R-:W-:Y:S01]  /*acd0*/  LOP3.LUT R11, R19, 0x2, RZ, 0xfc, !PT ;  /* 0x00000002130b7812 */ /* 0x000fe200078efcff */
[----:B------:R-:W-:Y:S01]  /*ace0*/  IMAD.MOV.U32 R10, RZ, RZ, 0x1 ;  /* 0x00000001ff0a7424 */ /* 0x000fe200078e00ff */
[----:B------:R-:W-:Y:S01]  /*acf0*/  ULDC UR4, c[0x0][0x600] ;  /* 0x0001800000047ab9 */ /* 0x000fe20000000800 */
[----:B------:R-:W-:Y:S01]  /*ad00*/  IMAD.MOV.U32 R9, RZ, RZ, RZ ;  /* 0x000000ffff097224 */ /* 0x000fe200078e00ff */
[----:B------:R-:W-:Y:S01]  /*ad10*/  UMOV UR30, 0x55 ;  /* 0x00000055001e7882 */ /* 0x000fe20000000000 */
[----:B------:R-:W-:-:S02]  /*ad20*/  UIADD3 UR4, UR4, -0x1, URZ ;  /* 0xffffffff04047890 */ /* 0x000fc4000fffe03f */
[----:B------:R-:W-:Y:S01]  /*ad30*/  USHF.L.U32 UR5, UR14, UR5, URZ ;  /* 0x000000050e057299 */ /* 0x000fe2000800063f */
[----:B------:R-:W-:Y:S01]  /*ad40*/  ULDC.64 UR40, c[0x0][0x198] ;  /* 0x0000660000287ab9 */ /* 0x000fe20000000a00 */
[----:B0-----:R-:W-:-:S05]  /*ad50*/  VIADD R0, R0, 0x7f ;  /* 0x0000007f00007836 */ /* 0x001fca0000000000 */
[----:B------:R-:W-:Y:S01]  /*ad60*/  SHF.R.S32.HI R3, RZ, 0x1f, R0 ;  /* 0x0000001fff037819 */ /* 0x000fe20000011400 */
[----:B-1----:R-:W-:-:S03]  /*ad70*/  ULOP3.LUT UR10, UR8, 0x1, URZ, 0xc0, !UPT ;  /* 0x00000001080a7892 */ /* 0x002fc6000f8ec03f */
[----:B------:R-:W-:Y:S01]  /*ad80*/  LEA.HI R3, R3, R0, RZ, 0x7 ;  /* 0x0000000003037211 */ /* 0x000fe200078f38ff */
[----:B------:R-:W-:Y:S01]  /*ad90*/  USHF.R.U32.HI UR37, URZ, 0x1, UR8 ;  /* 0x000000013f257899 */ /* 0x000fe20008011608 */
[----:B------:R-:W-:Y:S01]  /*ada0*/  IMAD.MOV.U32 R0, RZ, RZ, 0x1 ;  /* 0x00000001ff007424 */ /* 0x000fe200078e00ff */
[----:B------:R-:W-:Y:S01]  /*adb0*/  USHF.L.U32 UR6, UR8, 0x7, URZ ;  /* 0x0000000708067899 */ /* 0x000fe2000800063f */
[--C-:B------:R-:W-:Y:S01]  /*adc0*/  SHF.R.S32.HI R8, RZ, 0x7, R3.reuse ;  /* 0x00000007ff087819 */ /* 0x100fe20000011403 */
[----:B------:R-:W-:Y:S02]  /*add0*/  USHF.L.U32 UR7, UR8, 0xd, URZ ;  /* 0x0000000d08077899 */ /* 0x000fe4000800063f */
[----:B------:R-:W-:Y:S01]  /*ade0*/  ULOP3.LUT UR8, UR8, 0xfffffffe, URZ, 0xc0, !UPT ;  /* 0xfffffffe08087892 */ /* 0x000fe2000f8ec03f */
[----:B------:R-:W-:Y:S01]  /*adf0*/  PRMT R3, R0, 0x7610, R3 ;  /* 0x0000761000037816 */ /* 0x000fe20000000003 */
[----:B------:R-:W-:Y:S01]  /*ae00*/  UISETP.GT.U32.AND UP0, UPT, UR10, 0xffff, UPT ;  /* 0x0000ffff0a00788c */ /* 0x000fe2000bf04070 */
[----:B------:R-:W-:Y:S01]  /*ae10*/  VIADD R0, R8, 0x1 ;  /* 0x0000000108007836 */ /* 0x000fe20000000000 */
[----:B------:R-:W-:-:S02]  /*ae20*/  USHF.L.U32 UR21, UR14, UR8, URZ ;  /* 0x000000080e157299 */ /* 0x000fc4000800063f */
[----:B------:R-:W-:Y:S02]  /*ae30*/  ULOP3.LUT UR11, UR8, 0x1, URZ, 0xfc, !UPT ;  /* 0x00000001080b7892 */ /* 0x000fe4000f8efc3f */
[----:B------:R-:W-:Y:S02]  /*ae40*/  UIMAD.WIDE.U32 UR8, UR9, UR12, URZ ;  /* 0x0000000c090872a5 */ /* 0x000fe4000f8e003f */
[----:B------:R-:W-:Y:S01]  /*ae50*/  USEL UR10, UR10, 0xffff, !UP0 ;  /* 0x0000ffff0a0a7887 */ /* 0x000fe2000c000000 */
[----:B------:R-:W-:Y:S01]  /*ae60*/  ULDC UR12, c[0x0][0x14] ;  /* 0x00000500000c7ab9 */ /* 0x000fe20000000800 */
[----:B------:R-:W-:Y:S02]  /*ae70*/  USHF.L.U32 UR11, UR14, UR11, URZ ;  /* 0x0000000b0e0b7299 */ /* 0x000fe4000800063f */
[----:B------:R-:W-:Y:S02]  /*ae80*/  UIMAD.WIDE.U32 UR38, UR8, UR12, URZ ;  /* 0x0000000c082672a5 */ /* 0x000fe4000f8e003f */
[----:B------:R-:W-:-:S02]  /*ae90*/  UIMAD UR29, UR9, UR12, URZ ;  /* 0x0000000c091d72a4 */ /* 0x000fc4000f8e023f */
[----:B------:R-:W-:Y:S02]  /*aea0*/  ULOP3.LUT UR10, UR10, 0xffff, URZ, 0xc0, !UPT ;  /* 0x0000ffff0a0a7892 */ /* 0x000fe4000f8ec03f */
[----:B------:R-:W-:Y:S02]  /*aeb0*/  ULOP3.LUT UR6, UR6, 0x80, URZ, 0xc0, !UPT ;  /* 0x0000008006067892 */ /* 0x000fe4000f8ec03f */
[----:B------:R-:W-:Y:S02]  /*aec0*/  ULOP3.LUT UR7, UR7, 0x2000, URZ, 0xc0, !UPT ;  /* 0x0000200007077892 */ /* 0x000fe4000f8ec03f */
[----:B------:R-:W-:Y:S02]  /*aed0*/  ULOP3.LUT UR21, UR21, UR11, URZ, 0xfc, !UPT ;  /* 0x0000000b15157292 */ /* 0x000fe4000f8efc3f */
[----:B------:R-:W-:Y:S02]  /*aee0*/  UIADD3 UR29, UR39, UR29, URZ ;  /* 0x0000001d271d7290 */ /* 0x000fe4000fffe03f */
[----:B------:R-:W-:-:S12]  /*aef0*/  USHF.L.U32 UR30, UR30, UR10, URZ ;  /* 0x0000000a1e1e7299 */ /* 0x000fd8000800063f */
.L_x_305:
[----:B------:R-:W-:-:S03]  /*af00*/  UMOV UR8, 0xffffffff ;  /* 0xffffffff00087882 */ /* 0x000fc60000000000 */
[----:B------:R-:W-:Y:S05]  /*af10*/  BRA.DIV UR8, `(.L_x_295) ;  /* 0x0000000e08987947 */ /* 0x000fea000b800000 */
[----:B------:R-:W-:-:S13]  /*af20*/  ELECT P6, URZ, PT ;  /* 0x00000000003f782f */ /* 0x000fda00038c0000 */
.L_x_314:
[----:B------:R-:W0:Y:S01]  /*af30*/  LDC R4, c[0x0][0x28c] ;  /* 0x0000a300ff047b82 */ /* 0x000e220000000800 */
[----:B------:R-:W-:Y:S01]  /*af40*/  BSSY B1, `(.L_x_296) ;  /* 0x0000048000017945 */ /* 0x000fe20003800000 */
[----:B0-----:R-:W-:-:S13]  /*af50*/  ISETP.LT.OR P6, PT, R4, 0x1, !P6 ;  /* 0x000000010400780c */ /* 0x001fda00077c1670 */
[----:B------:R-:W-:Y:S05]  /*af60*/  @P6 BRA `(.L_x_297) ;  /* 0x0000000400146947 */ /* 0x000fea0003800000 */
[----:B------:R-:W-:Y:S01]  /*af70*/  LEA R12, R12, UR37, 0x2 ;  /* 0x000000250c0c7c11 */ /* 0x000fe2000f8e10ff */
[----:B------:R-:W-:Y:S01]  /*af80*/  IMAD.MOV.U32 R22, RZ, RZ, RZ ;  /* 0x000000ffff167224 */ /* 0x000fe200078e00ff */
[----:B------:R-:W-:Y:S01]  /*af90*/  LEA R15, R6, UR6, 0x8 ;  /* 0x00000006060f7c11 */ /* 0x000fe2000f8e40ff */
[----:B------:R-:W-:Y:S02]  /*afa0*/  IMAD.MOV.U32 R4, RZ, RZ, R0 ;  /* 0x000000ffff047224 */ /* 0x000fe400078e0000 */
[----:B------:R-:W-:Y:S02]  /*afb0*/  IMAD.MOV.U32 R5, RZ, RZ, R10 ;  /* 0x000000ffff057224 */ /* 0x000fe400078e000a */
[----:B------:R-:W-:Y:S02]  /*afc0*/  IMAD.MOV.U32 R6, RZ, RZ, R9 ;  /* 0x000000ffff067224 */ /* 0x000fe400078e0009 */
[----:B------:R-:W-:-:S07]  /*afd0*/  IMAD.SHL.U32 R14, R12, 0x20, RZ ;  /* 0x000000200c0e7824 */ /* 0x000fce00078e00ff */
.L_x_300:
[----:B------:R-:W0:Y:S01]  /*afe0*/  S2R R12, SR_CgaCtaId ;  /* 0x00000000000c7919 */ /* 0x000e220000008800 */
[----:B------:R-:W-:Y:S02]  /*aff0*/  MOV R7, 0x400 ;  /* 0x0000040000077802 */ /* 0x000fe40000000f00 */
[----:B------:R-:W-:Y:S02]  /*b000*/  LOP3.LUT P1, RZ, R18, 0x7f, RZ, 0xc0, !PT ;  /* 0x0000007f12ff7812 */ /* 0x000fe4000782c0ff */
[----:B0-----:R-:W-:Y:S02]  /*b010*/  LEA R21, R12, R7, 0x18 ;  /* 0x000000070c157211 */ /* 0x001fe400078ec0ff */
[----:B------:R-:W-:-:S09]  /*b020*/  SHF.L.U32 R7, R5, 0x1f, RZ ;  /* 0x0000001f05077819 */ /* 0x000fd200000006ff */
[----:B------:R-:W0:Y:S01]  /*b030*/  @!P1 LDC R12, c[0x0][0x500] ;  /* 0x00014000ff0c9b82 */ /* 0x000e220000000800 */
[----:B------:R-:W-:-:S04]  /*b040*/  IMAD R20, R6, 0x8, R21 ;  /* 0x0000000806147824 */ /* 0x000fc800078e0215 */
[----:B------:R-:W1:Y:S02]  /*b050*/  SYNCS.PHASECHK.TRANS64.TRYWAIT P0, [R20+URZ+0x10], R7 ;  /* 0x00001007140075a7 */ /* 0x000e64000800017f */
[----:B-1----:R-:W-:Y:S05]  /*b060*/  @!P0 BRA `(.L_x_298) ;  /* 0x0000000c00648947 */ /* 0x002fea0003800000 */
.L_x_315:
[----:B-1----:R-:W-:Y:S01]  /*b070*/  PRMT R7, R11, 0x9910, RZ ;  /* 0x000099100b077816 */ /* 0x002fe200000000ff */
[----:B0-----:R0:W-:Y:S03]  /*b080*/  @!P1 SYNCS.ARRIVE.TRANS64 RZ, [R20+URZ], R12 ;  /* 0x0000000c14ff99a7 */ /* 0x0011e6000800003f */
[----:B------:R-:W-:-:S13]  /*b090*/  ISETP.NE.AND P0, PT, R7, 0x2, PT ;  /* 0x000000020700780c */ /* 0x000fda0003f05270 */
[----:B0-----:R-:W-:Y:S05]  /*b0a0*/  @P0 BRA `(.L_x_299) ;  /* 0x0000000000040947 */ /* 0x001fea0003800000 */
[----:B------:R-:W-:Y:S01]  /*b0b0*/  BPT.TRAP 0x1 ;  /* 0x000000040000795c */ /* 0x000fe20000300000 */
.L_x_299:
[----:B------:R-:W-:Y:S01]  /*b0c0*/  LEA R7, R6, UR37, 0x3 ;  /* 0x0000002506077c11 */ /* 0x000fe2000f8e18ff */
[----:B------:R-:W-:Y:S01]  /*b0d0*/  VIADD R4, R4, 0xffffffff ;  /* 0xffffffff04047836 */ /* 0x000fe20000000000 */
[----:B------:R-:W-:Y:S01]  /*b0e0*/  LEA R12, R6, UR7, 0xf ;  /* 0x00000007060c7c11 */ /* 0x000fe2000f8e78ff */
[----:B------:R-:W-:Y:S01]  /*b0f0*/  UIADD3 UR14, UP0, UR40, 0xf0, URZ ;  /* 0x000000f0280e7890 */ /* 0x000fe2000ff1e03f */
[----:B------:R-:W-:Y:S01]  /*b100*/  R2UR UR34, R22 ;  /* 0x00000000162272ca */ /* 0x000fe200000e0000 */
[----:B------:R-:W-:Y:S01]  /*b110*/  IMAD.SHL.U32 R7, R7, 0x800, RZ ;  /* 0x0000080007077824 */ /* 0x000fe200078e00ff */
[----:B------:R-:W-:Y:S01]  /*b120*/  R2UR UR33, R20 ;  /* 0x00000000142172ca */ /* 0x000fe200000e0000 */
[--C-:B------:R-:W-:Y:S01]  /*b130*/  IMAD R12, R12, 0x2, R21.reuse ;  /* 0x000000020c0c7824 */ /* 0x100fe200078e0215 */
[----:B------:R-:W-:Y:S01]  /*b140*/  R2UR UR36, R13 ;  /* 0x000000000d2472ca */ /* 0x000fe200000e0000 */
[----:B------:R-:W-:Y:S01]  /*b150*/  IMAD R7, R7, 0x2, R21 ;  /* 0x0000000207077824 */ /* 0x000fe200078e0215 */
[----:B------:R-:W-:Y:S01]  /*b160*/  R2UR UR35, R14 ;  /* 0x000000000e2372ca */ /* 0x000fe200000e0000 */
[----:B------:R-:W-:Y:S01]  /*b170*/  UIADD3 UR42, UP1, UR40, 0x1f0, URZ ;  /* 0x000001f0282a7890 */ /* 0x000fe2000ff3e03f */
[----:B------:R-:W-:Y:S01]  /*b180*/  R2UR UR8, R12 ;  /* 0x000000000c0872ca */ /* 0x000fe200000e0000 */
[----:B------:R-:W-:Y:S01]  /*b190*/  UIADD3.X UR15, URZ, UR41, URZ, UP0, !UPT ;  /* 0x000000293f0f7290 */ /* 0x000fe200087fe43f */
[----:B------:R-:W-:Y:S01]  /*b1a0*/  R2UR UR24, R7 ;  /* 0x00000000071872ca */ /* 0x000fe200000e0000 */
[----:B------:R-:W-:Y:S01]  /*b1b0*/  UPRMT UR31, URZ, 0x5410, UR30 ;  /* 0x000054103f1f7896 */ /* 0x000fe2000800001e */
[----:B------:R-:W-:Y:S01]  /*b1c0*/  R2UR UR19, R15 ;  /* 0x000000000f1372ca */ /* 0x000fe200000e0000 */
[----:B------:R-:W-:Y:S01]  /*b1d0*/  UIADD3 UR26, UR34, 0x40, URZ ;  /* 0x00000040221a7890 */ /* 0x000fe2000fffe03f */
[----:B------:R-:W-:Y:S01]  /*b1e0*/  ISETP.GT.AND P1, PT, R4, 0x1, PT ;  /* 0x000000010400780c */ /* 0x000fe20003f24270 */
[----:B------:R-:W-:Y:S01]  /*b1f0*/  UIADD3.X UR43, URZ, UR41, URZ, UP1, !UPT ;  /* 0x000000293f2b7290 */ /* 0x000fe20008ffe43f */
[----:B------:R-:W-:Y:S01]  /*b200*/  VIADD R6, R6, 0x1 ;  /* 0x0000000106067836 */ /* 0x000fe20000000000 */
[----:B------:R-:W-:Y:S01]  /*b210*/  UPRMT UR44, URZ, 0x5410, UR21 ;  /* 0x000054103f2c7896 */ /* 0x000fe20008000015 */
[----:B------:R-:W-:Y:S01]  /*b220*/  VIADD R22, R22, 0x80 ;  /* 0x0000008016167836 */ /* 0x000fe20000000000 */
[----:B------:R-:W-:Y:S01]  /*b230*/  UMOV UR22, 0x0 ;  /* 0x0000000000167882 */ /* 0x000fe20000000000 */
[----:B------:R-:W-:Y:S01]  /*b240*/  UMOV UR23, 0x10000000 ;  /* 0x1000000000177882 */ /* 0x000fe20000000000 */
[----:B------:R-:W-:Y:S01]  /*b250*/  UIADD3 UR16, UR8, 0x10100, URZ ;  /* 0x0001010008107890 */ /* 0x000fe2000fffe03f */
[----:B------:R-:W-:Y:S01]  /*b260*/  ISETP.NE.AND P0, PT, R6, 0x2, PT ;  /* 0x000000020600780c */ /* 0x000fe20003f05270 */
[----:B------:R-:W-:-:S02]  /*b270*/  UIADD3 UR32, UR24, 0x100, URZ ;  /* 0x0000010018207890 */ /* 0x000fc4000fffe03f */
[----:B------:R-:W-:Y:S01]  /*b280*/  UIADD3 UR24, UR24, 0x4100, URZ ;  /* 0x0000410018187890 */ /* 0x000fe2000fffe03f */
[----:B------:R-:W-:Y:S01]  /*b290*/  SEL R12, RZ, 0x1, P0 ;  /* 0x00000001ff0c7807 */ /* 0x000fe20000000000 */
[----:B------:R-:W-:Y:S01]  /*b2a0*/  UIADD3 UR8, UR8, 0x18100, URZ ;  /* 0x0001810008087890 */ /* 0x000fe2000fffe03f */
[----:B------:R-:W-:Y:S01]  /*b2b0*/  SEL R6, R6, RZ, P0 ;  /* 0x000000ff06067207 */ /* 0x000fe20000000000 */
[----:B------:R-:W-:Y:S01]  /*b2c0*/  UMOV UR25, UR33 ;  /* 0x0000002100197c82 */ /* 0x000fe20008000000 */
[----:B------:R-:W-:Y:S01]  /*b2d0*/  UMOV UR28, UR36 ;  /* 0x00000024001c7c82 */ /* 0x000fe20008000000 */
[----:B------:R-:W-:Y:S01]  /*b2e0*/  UMOV UR27, UR35 ;  /* 0x00000023001b7c82 */ /* 0x000fe20008000000 */
[----:B------:R-:W-:Y:S01]  /*b2f0*/  UMOV UR17, UR33 ;  /* 0x0000002100117c82 */ /* 0x000fe20008000000 */
[----:B------:R-:W-:Y:S01]  /*b300*/  UMOV UR18, UR34 ;  /* 0x0000002200127c82 */ /* 0x000fe20008000000 */
[----:B------:R-:W-:Y:S01]  /*b310*/  UMOV UR20, UR36 ;  /* 0x0000002400147c82 */ /* 0x000fe20008000000 */
[----:B------:R0:W-:Y:S01]  /*b320*/  UTMALDG.3D.MULTICAST [UR32], [UR14], UR31, desc[UR22] ;  /* 0x000016200e0073b4 */ /* 0x0001e2000801181f */
[----:B------:R-:W-:Y:S01]  /*b330*/  UMOV UR9, UR33 ;  /* 0x0000002100097c82 */ /* 0x000fe20008000000 */
[----:B------:R-:W-:Y:S01]  /*b340*/  UMOV UR11, UR19 ;  /* 0x00000013000b7c82 */ /* 0x000fe20008000000 */
[----:B------:R-:W-:Y:S01]  /*b350*/  UMOV UR12, UR36 ;  /* 0x00000024000c7c82 */ /* 0x000fe20008000000 */
[----:B------:R-:W-:Y:S01]  /*b360*/  UMOV UR10, UR26 ;  /* 0x0000001a000a7c82 */ /* 0x000fe20008000000 */
[----:B------:R-:W-:Y:S01]  /*b370*/  LOP3.LUT R5, R5, R12, RZ, 0x3c, !PT ;  /* 0x0000000c05057212 */ /* 0x000fe200078e3cff */
[----:B------:R0:W-:Y:S01]  /*b380*/  UTMALDG.3D.MULTICAST [UR24], [UR14], UR31, desc[UR22] ;  /* 0x000016180e0073b4 */ /* 0x0001e2000801181f */
[----:B------:R0:W-:Y:S01]  /*b390*/  UTMALDG.3D.MULTICAST [UR16], [UR42], UR44, desc[UR22] ;  /* 0x000016102a0073b4 */ /* 0x0001e2000801182c */
[----:B------:R0:W-:Y:S02]  /*b3a0*/  UTMALDG.3D.MULTICAST [UR8], [UR42], UR44, desc[UR22] ;  /* 0x000016082a0073b4 */ /* 0x0001e4000801182c */
[----:B0-----:R-:W-:Y:S05]  /*b3b0*/  @P1 BRA `(.L_x_300) ;  /* 0xfffffffc00081947 */ /* 0x001fea000383ffff */
.L_x_297:
[----:B------:R-:W-:Y:S05]  /*b3c0*/  BSYNC B1 ;  /* 0x0000000000017941 */ /* 0x000fea0003800000 */
.L_x_296:
[----:B------:R-:W-:Y:S01]  /*b3d0*/  LOP3.LUT P1, RZ, R3, 0xff, RZ, 0xc0, !PT ;  /* 0x000000ff03ff7812 */ /* 0x000fe2000782c0ff */
[----:B------:R-:W-:Y:S01]  /*b3e0*/  IMAD.IADD R9, R8, 0x1, R9 ;  /* 0x0000000108097824 */ /* 0x000fe200078e0209 */
[----:B------:R-:W-:Y:S01]  /*b3f0*/  IADD3 R16, P2, R16, UR38, RZ ;  /* 0x0000002610107c10 */ /* 0x000fe2000ff5e0ff */
[----:B------:R-:W-:Y:S01]  /*b400*/  ULDC.64 UR8, c[0x0][0x650] ;  /* 0x0001940000087ab9 */ /* 0x000fe20000000a00 */
[----:B------:R-:W-:Y:S01]  /*b410*/  BSSY B1, `(.L_x_301) ;  /* 0x000006b000017945 */ /* 0x000fe20003800000 */
[----:B------:R-:W-:Y:S01]  /*b420*/  IMAD.MOV.U32 R12, RZ, RZ, -0x1 ;  /* 0xffffffffff0c7424 */ /* 0x000fe200078e00ff */
[----:B------:R-:W-:Y:S01]  /*b430*/  SHF.R.U32.HI R3, RZ, 0x1, R9 ;  /* 0x00000001ff037819 */ /* 0x000fe20000011609 */
[----:B------:R-:W-:Y:S01]  /*b440*/  IMAD.MOV.U32 R6, RZ, RZ, -0x1 ;  /* 0xffffffffff067424 */ /* 0x000fe200078e00ff */
[----:B------:R-:W-:Y:S01]  /*b450*/  ISETP.GT.U32.AND P0, PT, R9, 0x1, PT ;  /* 0x000000010900780c */ /* 0x000fe20003f04070 */
[----:B------:R-:W-:Y:S01]  /*b460*/  IMAD.MOV.U32 R13, RZ, RZ, -0x1 ;  /* 0xffffffffff0d7424 */ /* 0x000fe200078e00ff */
[----:B------:R-:W-:-:S02]  /*b470*/  LOP3.LUT R3, R3, 0x1, RZ, 0xc0, !PT ;  /* 0x0000000103037812 */ /* 0x000fc400078ec0ff */
[----:B------:R-:W-:Y:S01]  /*b480*/  ISETP.LT.U32.AND P0, PT, R8, 0x2, P0 ;  /* 0x000000020800780c */ /* 0x000fe20000701070 */
[----:B------:R-:W0:Y:S01]  /*b490*/  @P1 S2R R5, SR_CgaCtaId ;  /* 0x0000000000051919 */ /* 0x000e220000008800 */
[----:B------:R-:W-:Y:S02]  /*b4a0*/  @P1 MOV R4, 0x400 ;  /* 0x0000040000041802 */ /* 0x000fe40000000f00 */
[----:B------:R-:W-:Y:S02]  /*b4b0*/  IADD3.X R17, R17, UR29, RZ, P2, !PT ;  /* 0x0000001d11117c10 */ /* 0x000fe400097fe4ff */
[----:B------:R-:W-:Y:S02]  /*b4c0*/  ISETP.GE.U32.AND P2, PT, R16, UR8, PT ;  /* 0x0000000810007c0c */ /* 0x000fe4000bf46070 */
[----:B------:R-:W-:Y:S02]  /*b4d0*/  LOP3.LUT R9, R9, 0x1, RZ, 0xc0, !PT ;  /* 0x0000000109097812 */ /* 0x000fe400078ec0ff */
[----:B0-----:R-:W-:-:S04]  /*b4e0*/  @P1 LEA R4, R5, R4, 0x18 ;  /* 0x0000000405041211 */ /* 0x001fc800078ec0ff */
[----:B------:R0:W-:Y:S01]  /*b4f0*/  @P1 SYNCS.ARRIVE.TRANS64.A1T0 RZ, [R4+URZ+0x38], RZ ;  /* 0x000038ff04ff19a7 */ /* 0x0001e2000810003f */
[----:B------:R-:W-:Y:S02]  /*b500*/  ISETP.NE.U32.AND P1, PT, R3, 0x1, PT ;  /* 0x000000010300780c */ /* 0x000fe40003f25070 */
[----:B------:R-:W-:Y:S02]  /*b510*/  SEL R3, RZ, 0x1, !P0 ;  /* 0x00000001ff037807 */ /* 0x000fe40004000000 */
[----:B------:R-:W-:Y:S02]  /*b520*/  ISETP.GE.U32.AND.EX P0, PT, R17, UR9, PT, P2 ;  /* 0x0000000911007c0c */ /* 0x000fe4000bf06120 */
[----:B------:R-:W-:-:S04]  /*b530*/  ISETP.GT.U32.AND P1, PT, R8, 0x1, !P1 ;  /* 0x000000010800780c */ /* 0x000fc80004f24070 */
[----:B0-----:R-:W-:-:S04]  /*b540*/  SEL R4, RZ, 0x1, !P1 ;  /* 0x00000001ff047807 */ /* 0x001fc80004800000 */
[--C-:B------:R-:W-:Y:S02]  /*b550*/  LOP3.LUT R10, R4, R10, R3.reuse, 0x96, !PT ;  /* 0x0000000a040a7212 */ /* 0x100fe400078e9603 */
[----:B------:R-:W-:Y:S02]  /*b560*/  PRMT R4, RZ, 0x7610, R4 ;  /* 0x00007610ff047816 */ /* 0x000fe40000000004 */
[----:B------:R-:W-:Y:S01]  /*b570*/  PRMT R3, RZ, 0x7610, R3 ;  /* 0x00007610ff037816 */ /* 0x000fe20000000003 */
[----:B------:R-:W-:Y:S06]  /*b580*/  @P0 BRA `(.L_x_302) ;  /* 0x00000004004c0947 */ /* 0x000fec0003800000 */
[----:B------:R-:W0:Y:S01]  /*b590*/  S2R R14, SR_CTAID.X ;  /* 0x00000000000e7919 */ /* 0x000e220000002500 */
[----:B------:R-:W-:Y:S01]  /*b5a0*/  ULDC.64 UR8, c[0x0][0x628] ;  /* 0x00018a0000087ab9 */ /* 0x000fe20000000a00 */
[----:B------:R-:W1:Y:S01]  /*b5b0*/  LDC R15, c[0x0][0x144] ;  /* 0x00005100ff0f7b82 */ /* 0x000e620000000800 */
[----:B------:R-:W-:Y:S01]  /*b5c0*/  ISETP.NE.U32.AND P0, PT, RZ, UR8, PT ;  /* 0x00000008ff007c0c */ /* 0x000fe2000bf05070 */
[----:B------:R-:W2:Y:S01]  /*b5d0*/  S2R R12, SR_CTAID.Y ;  /* 0x00000000000c7919 */ /* 0x000ea20000002600 */
[----:B------:R-:W-:Y:S01]  /*b5e0*/  ULDC UR10, c[0x0][0x150] ;  /* 0x00005400000a7ab9 */ /* 0x000fe20000000800 */
[----:B------:R-:W-:Y:S01]  /*b5f0*/  ULDC UR11, c[0x0][0x630] ;  /* 0x00018c00000b7ab9 */ /* 0x000fe20000000800 */
[----:B------:R-:W-:Y:S01]  /*b600*/  ISETP.NE.AND.EX P0, PT, RZ, UR9, PT, P0 ;  /* 0x00000009ff007c0c */ /* 0x000fe2000bf05300 */
[----:B------:R-:W-:Y:S01]  /*b610*/  IMAD.MOV.U32 R4, RZ, RZ, R16 ;  /* 0x000000ffff047224 */ /* 0x000fe200078e0010 */
[----:B0-----:R-:W-:-:S05]  /*b620*/  I2FP.F32.U32 R5, R14 ;  /* 0x0000000e00057245 */ /* 0x001fca0000201000 */
[----:B------:R-:W-:Y:S01]  /*b630*/  FMUL R20, R5, UR10 ;  /* 0x0000000a05147c20 */ /* 0x000fe20008400000 */
[----:B------:R-:W-:-:S05]  /*b640*/  IMAD.MOV.U32 R5, RZ, RZ, R17 ;  /* 0x000000ffff057224 */ /* 0x000fca00078e0011 */
[----:B--2---:R-:W-:Y:S05]  /*b650*/  @!P0 BRA `(.L_x_303) ;  /* 0x0000000000288947 */ /* 0x004fea0003800000 */
[----:B------:R-:W-:Y:S02]  /*b660*/  ULDC UR10, c[0x0][0x634] ;  /* 0x00018d00000a7ab9 */ /* 0x000fe40000000800 */
[----:B------:R-:W-:-:S05]  /*b670*/  IADD3 R5, P0, R16, UR10, RZ ;  /* 0x0000000a10057c10 */ /* 0x000fca000ff1e0ff */
[----:B------:R-:W-:-:S04]  /*b680*/  IMAD.X R13, RZ, RZ, R17, P0 ;  /* 0x000000ffff0d7224 */ /* 0x000fc800000e0611 */
[----:B------:R-:W-:-:S04]  /*b690*/  IMAD.WIDE.U32 R6, R13, UR8, RZ ;  /* 0x000000080d067c25 */ /* 0x000fc8000f8e00ff */
[----:B------:R-:W-:-:S04]  /*b6a0*/  IMAD.WIDE.U32 R6, P0, R5, UR9, R6 ;  /* 0x0000000905067c25 */ /* 0x000fc8000f800006 */
[----:B------:R-:W-:-:S04]  /*b6b0*/  IMAD.WIDE.U32 R4, R5, UR8, RZ ;  /* 0x0000000805047c25 */ /* 0x000fc8000f8e00ff */
[----:B------:R-:W-:Y:S01]  /*b6c0*/  IMAD.MOV.U32 R4, RZ, RZ, R7 ;  /* 0x000000ffff047224 */ /* 0x000fe200078e0007 */
[----:B------:R-:W-:Y:S01]  /*b6d0*/  IADD3 RZ, P1, R5, R6, RZ ;  /* 0x0000000605ff7210 */ /* 0x000fe20007f3e0ff */
[----:B------:R-:W-:-:S04]  /*b6e0*/  IMAD.X R5, RZ, RZ, RZ, P0 ;  /* 0x000000ffff057224 */ /* 0x000fc800000e06ff */
[----:B------:R-:W-:-:S08]  /*b6f0*/  IMAD.WIDE.U32.X R4, R13, UR9, R4, P1 ;  /* 0x000000090d047c25 */ /* 0x000fd000088e0404 */
.L_x_303:
[--C-:B------:R-:W-:Y:S01]  /*b700*/  SHF.R.U64 R13, R4, UR11, R5.reuse ;  /* 0x0000000b040d7c19 */ /* 0x100fe20008001205 */
[----:B------:R-:W0:Y:S01]  /*b710*/  F2I.U32.TRUNC.NTZ R20, R20 ;  /* 0x0000001400147305 */ /* 0x000e22000020f000 */
[----:B------:R-:W-:Y:S01]  /*b720*/  SHF.R.U32.HI R4, RZ, UR11, R5 ;  /* 0x0000000bff047c19 */ /* 0x000fe20008011605 */
[----:B------:R-:W-:Y:S01]  /*b730*/  ULDC.64 UR8, c[0x0][0x620] ;  /* 0x0001880000087ab9 */ /* 0x000fe20000000a00 */
[----:B------:R-:W-:Y:S01]  /*b740*/  IADD3 R7, P0, RZ, -R13, RZ ;  /* 0x8000000dff077210 */ /* 0x000fe20007f1e0ff */
[----:B------:R-:W-:Y:S01]  /*b750*/  ULDC.64 UR10, c[0x0][0x640] ;  /* 0x00019000000a7ab9 */ /* 0x000fe20000000a00 */
[----:B------:R-:W2:Y:S03]  /*b760*/  LDC R21, c[0x0][0x148] ;  /* 0x00005200ff157b82 */ /* 0x000ea60000000800 */
[----:B------:R-:W-:Y:S01]  /*b770*/  IMAD.X R4, RZ, RZ, ~R4, P0 ;  /* 0x000000ffff047224 */ /* 0x000fe200000e0e04 */
[----:B------:R-:W-:-:S03]  /*b780*/  ISETP.NE.U32.AND P0, PT, RZ, UR10, PT ;  /* 0x0000000aff007c0c */ /* 0x000fc6000bf05070 */
[----:B------:R-:W-:Y:S01]  /*b790*/  IMAD R6, R4, UR8, RZ ;  /* 0x0000000804067c24 */ /* 0x000fe2000f8e02ff */
[----:B------:R-:W-:Y:S01]  /*b7a0*/  ISETP.NE.AND.EX P0, PT, RZ, UR11, PT, P0 ;  /* 0x0000000bff007c0c */ /* 0x000fe2000bf05300 */
[----:B------:R-:W-:Y:S01]  /*b7b0*/  IMAD.WIDE.U32 R4, R7, UR8, R16 ;  /* 0x0000000807047c25 */ /* 0x000fe2000f8e0010 */
[----:B------:R-:W-:-:S03]  /*b7c0*/  ULDC UR8, c[0x0][0x618] ;  /* 0x0001860000087ab9 */ /* 0x000fc60000000800 */
[----:B------:R-:W-:Y:S01]  /*b7d0*/  IMAD R7, R7, UR9, R6 ;  /* 0x0000000907077c24 */ /* 0x000fe2000f8e0206 */
[----:B------:R-:W-:Y:S01]  /*b7e0*/  ULDC UR9, c[0x0][0x154] ;  /* 0x0000550000097ab9 */ /* 0x000fe20000000800 */
[----:B0-----:R-:W-:Y:S02]  /*b7f0*/  IMAD.MOV R6, RZ, RZ, -R20 ;  /* 0x000000ffff067224 */ /* 0x001fe400078e0a14 */
[----:B------:R-:W-:Y:S02]  /*b800*/  IMAD.IADD R5, R5, 0x1, R7 ;  /* 0x0000000105057824 */ /* 0x000fe400078e0207 */
[----:B-1----:R-:W-:Y:S01]  /*b810*/  IMAD R14, R15, R6, R14 ;  /* 0x000000060f0e7224 */ /* 0x002fe200078e020e */
[----:B------:R-:W-:Y:S02]  /*b820*/  I2FP.F32.U32 R6, R12 ;  /* 0x0000000c00067245 */ /* 0x000fe40000201000 */
[--C-:B------:R-:W-:Y:S02]  /*b830*/  SHF.R.U64 R15, R4, UR8, R5.reuse ;  /* 0x00000008040f7c19 */ /* 0x100fe40008001205 */
[----:B------:R-:W-:Y:S01]  /*b840*/  SHF.R.U32.HI R4, RZ, UR8, R5 ;  /* 0x00000008ff047c19 */ /* 0x000fe20008011605 */
[----:B------:R-:W-:Y:S01]  /*b850*/  FMUL R6, R6, UR9 ;  /* 0x0000000906067c20 */ /* 0x000fe20008400000 */
[----:B------:R-:W-:-:S02]  /*b860*/  ULDC UR8, c[0x0][0x608] ;  /* 0x0001820000087ab9 */ /* 0x000fc40000000800 */
[--C-:B------:R-:W-:Y:S01]  /*b870*/  SHF.R.U64 R22, R15, UR8, R4.reuse ;  /* 0x000000080f167c19 */ /* 0x100fe20008001204 */
[----:B------:R0:W1:Y:S01]  /*b880*/  F2I.U32.TRUNC.NTZ R24, R6 ;  /* 0x0000000600187305 */ /* 0x000062000020f000 */
[----:B------:R-:W-:Y:S01]  /*b890*/  SHF.R.U32.HI R5, RZ, UR8, R4 ;  /* 0x00000008ff057c19 */ /* 0x000fe20008011604 */
[----:B------:R-:W-:-:S03]  /*b8a0*/  ULDC UR8, c[0x0][0x658] ;  /* 0x0001960000087ab9 */ /* 0x000fc60000000800 */
[--C-:B------:R-:W-:Y:S02]  /*b8b0*/  SHF.R.U64 R20, R22, UR8, R5.reuse ;  /* 0x0000000816147c19 */ /* 0x100fe40008001205 */
[----:B------:R-:W-:-:S03]  /*b8c0*/  SHF.R.U32.HI R23, RZ, UR8, R5 ;  /* 0x00000008ff177c19 */ /* 0x000fc60008011605 */
[----:B------:R-:W-:Y:S02]  /*b8d0*/  IMAD.MOV.U32 R4, RZ, RZ, R20 ;  /* 0x000000ffff047224 */ /* 0x000fe400078e0014 */
[----:B------:R-:W-:Y:S01]  /*b8e0*/  IMAD.MOV.U32 R5, RZ, RZ, R23 ;  /* 0x000000ffff057224 */ /* 0x000fe200078e0017 */
[----:B0-----:R-:W-:Y:S06]  /*b8f0*/  @!P0 BRA `(.L_x_304) ;  /* 0x0000000000288947 */ /* 0x001fec0003800000 */
        /* <DEDUP_REMOVED lines=10> */
.L_x_304:
[----:B------:R-:W-:Y:S01]  /*b9a0*/  ISETP.NE.AND P0, PT, R2, 0x1, PT ;  /* 0x000000010200780c */ /* 0x000fe20003f05270 */
[----:B------:R-:W-:Y:S01]  /*b9b0*/  ULDC UR8, c[0x0][0x648] ;  /* 0x0001920000087ab9 */ /* 0x000fe20000000800 */
[----:B------:R-:W-:Y:S01]  /*b9c0*/  LOP3.LUT R22, R22, UR13, RZ, 0xc0, !PT ;  /* 0x0000000d16167c12 */ /* 0x000fe2000f8ec0ff */
[----:B-1----:R-:W-:Y:S01]  /*b9d0*/  IMAD.MOV R24, RZ, RZ, -R24 ;  /* 0x000000ffff187224 */ /* 0x002fe200078e0a18 */
[----:B------:R-:W-:Y:S01]  /*b9e0*/  SHF.R.U64 R5, R4, UR8, R5 ;  /* 0x0000000804057c19 */ /* 0x000fe20008001205 */
[----:B------:R-:W-:Y:S01]  /*b9f0*/  ULDC UR8, c[0x0][0x638] ;  /* 0x00018e0000087ab9 */ /* 0x000fe20000000800 */
[----:B------:R-:W-:Y:S01]  /*ba00*/  LOP3.LUT R15, R15, UR4, RZ, 0xc0, !PT ;  /* 0x000000040f0f7c12 */ /* 0x000fe2000f8ec0ff */
[----:B------:R-:W-:Y:S01]  /*ba10*/  ULDC UR9, c[0x0][0x610] ;  /* 0x0001840000097ab9 */ /* 0x000fe20000000800 */
[----:B------:R-:W-:Y:S02]  /*ba20*/  IMAD.MOV.U32 R4, RZ, RZ, 0x1 ;  /* 0x00000001ff047424 */ /* 0x000fe400078e00ff */
[----:B------:R-:W-:-:S02]  /*ba30*/  IMAD.MOV R7, RZ, RZ, -R5 ;  /* 0x000000ffff077224 */ /* 0x000fc400078e0a05 */
[----:B------:R-:W-:Y:S02]  /*ba40*/  IMAD R5, R5, UR5, R22 ;  /* 0x0000000505057c24 */ /* 0x000fe4000f8e0216 */
[----:B--2---:R-:W-:Y:S02]  /*ba50*/  @P0 IMAD R14, R21, R24, R12 ;  /* 0x00000018150e0224 */ /* 0x004fe400078e020c */
[----:B------:R-:W-:Y:S01]  /*ba60*/  IMAD R20, R7, UR8, R20 ;  /* 0x0000000807147c24 */ /* 0x000fe2000f8e0214 */
[----:B------:R-:W-:Y:S01]  /*ba70*/  ULDC UR8, c[0x0][0x600] ;  /* 0x0001800000087ab9 */ /* 0x000fe20000000800 */
[----:B------:R-:W-:Y:S02]  /*ba80*/  IMAD R14, R5, UR9, R14 ;  /* 0x00000009050e7c24 */ /* 0x000fe4000f8e020e */
[----:B------:R-:W-:-:S05]  /*ba90*/  IMAD R5, R20, UR8, R15 ;  /* 0x0000000814057c24 */ /* 0x000fca000f8e020f */
[----:B------:R-:W-:Y:S02]  /*baa0*/  SEL R6, R5, R14, !P0 ;  /* 0x0000000e05067207 */ /* 0x000fe40004000000 */
[----:B------:R-:W-:-:S07]  /*bab0*/  SEL R12, R14, R5, !P0 ;  /* 0x000000050e0c7207 */ /* 0x000fce0004000000 */
.L_x_302:
[----:B------:R-:W-:Y:S05]  /*bac0*/  BSYNC B1 ;  /* 0x0000000000017941 */ /* 0x000fea0003800000 */
.L_x_301:
[----:B------:R-:W-:-:S13]  /*bad0*/  LOP3.LUT P0, RZ, R4, 0xff, RZ, 0xc0, !PT ;  /* 0x000000ff04ff7812 */ /* 0x000fda000780c0ff */
[----:B------:R-:W-:Y:S05]  /*bae0*/  @P0 BRA `(.L_x_305) ;  /* 0xfffffff400040947 */ /* 0x000fea000383ffff */
[----:B------:R-:W-:Y:S05]  /*baf0*/  BSYNC B0 ;  /* 0x0000000000007941 */ /* 0x000fea0003800000 */
.L_x_294:
[----:B------:R-:W-:-:S03]  /*bb00*/  UMOV UR8, 0xffffffff ;  /* 0xffffffff00087882 */ /* 0x000fc60000000000 */
[----:B------:R-:W-:Y:S05]  /*bb10*/  BRA.DIV UR8, `(.L_x_306) ;  /* 0x0000000208cc7947 */ /* 0x000fea000b800000 */
[----:B------:R-:W-:-:S13]  /*bb20*/  ELECT P6, URZ, PT ;  /* 0x00000000003f782f */ /* 0x000fda00038c0000 */
.L_x_318:
[----:B------:R-:W-:Y:S04]  /*bb30*/  BSSY B0, `(.L_x_307) ;  /* 0x0000019000007945 */ /* 0x000fe80003800000 */
[----:B------:R-:W-:Y:S05]  /*bb40*/  @!P6 BRA `(.L_x_308) ;  /* 0x00000000005ce947 */ /* 0x000fea0003800000 */
[----:B------:R-:W-:-:S04]  /*bb50*/  LOP3.LUT R19, R19, 0x2, RZ, 0xfc, !PT ;  /* 0x0000000213137812 */ /* 0x000fc800078efcff */
[----:B------:R-:W-:-:S13]  /*bb60*/  ISETP.NE.AND P0, PT, R19, 0x3, PT ;  /* 0x000000031300780c */ /* 0x000fda0003f05270 */
[----:B------:R-:W-:Y:S05]  /*bb70*/  @!P0 BRA `(.L_x_309) ;  /* 0x0000000000048947 */ /* 0x000fea0003800000 */
[----:B------:R-:W-:Y:S01]  /*bb80*/  BPT.TRAP 0x1 ;  /* 0x000000040000795c */ /* 0x000fe20000300000 */
.L_x_309:
[----:B------:R-:W0:Y:S01]  /*bb90*/  S2R R3, SR_CgaCtaId ;  /* 0x0000000000037919 */ /* 0x000e220000008800 */
[----:B------:R-:W-:Y:S02]  /*bba0*/  MOV R0, 0x400 ;  /* 0x0000040000007802 */ /* 0x000fe40000000f00 */
[----:B------:R-:W-:Y:S02]  /*bbb0*/  SHF.L.U32 R2, R10, 0x1f, RZ ;  /* 0x0000001f0a027819 */ /* 0x000fe400000006ff */
[----:B0-----:R-:W-:-:S05]  /*bbc0*/  LEA R0, R3, R0, 0x18 ;  /* 0x0000000003007211 */ /* 0x001fca00078ec0ff */
[----:B------:R-:W-:-:S04]  /*bbd0*/  VIADD R0, R0, 0x10 ;  /* 0x0000001000007836 */ /* 0x000fc80000000000 */
[C---:B------:R-:W-:Y:S02]  /*bbe0*/  IMAD R5, R9.reuse, 0x8, R0 ;  /* 0x0000000809057824 */ /* 0x040fe400078e0200 */
[----:B------:R-:W-:Y:S02]  /*bbf0*/  VIADD R9, R9, 0x1 ;  /* 0x0000000109097836 */ /* 0x000fe40000000000 */
[----:B------:R-:W0:Y:S03]  /*bc00*/  SYNCS.PHASECHK.TRANS64.TRYWAIT P0, [R5+URZ], R2 ;  /* 0x00000002050075a7 */ /* 0x000e26000800017f */
[----:B------:R-:W-:-:S04]  /*bc10*/  ISETP.NE.AND P1, PT, R9, 0x2, PT ;  /* 0x000000020900780c */ /* 0x000fc80003f25270 */
[----:B------:R-:W-:Y:S02]  /*bc20*/  SEL R3, RZ, 0x1, P1 ;  /* 0x00000001ff037807 */ /* 0x000fe40000800000 */
[----:B------:R-:W-:Y:S02]  /*bc30*/  SEL R9, R9, RZ, P1 ;  /* 0x000000ff09097207 */ /* 0x000fe40000800000 */
[----:B------:R-:W-:Y:S01]  /*bc40*/  LOP3.LUT R3, R10, R3, RZ, 0x3c, !PT ;  /* 0x000000030a037212 */ /* 0x000fe200078e3cff */
[----:B0-----:R-:W-:Y:S06]  /*bc50*/  @!P0 BRA `(.L_x_310) ;  /* 0x00000000009c8947 */ /* 0x001fec0003800000 */
.L_x_319:
[----:B------:R-:W-:Y:S01]  /*bc60*/  IMAD R9, R9, 0x8, R0 ;  /* 0x0000000809097824 */ /* 0x000fe200078e0200 */
[----:B------:R-:W-:-:S07]  /*bc70*/  SHF.L.U32 R0, R3, 0x1f, RZ ;  /* 0x0000001f03007819 */ /* 0x000fce00000006ff */
.L_x_311:
[----:B-1----:R1:W2:Y:S02]  /*bc80*/  SYNCS.PHASECHK.TRANS64.TRYWAIT P0, [R9+URZ], R0 ;  /* 0x00000000090075a7 */ /* 0x0022a4000800017f */
[----:B--2---:R-:W-:Y:S05]  /*bc90*/  @!P0 NANOSLEEP.SYNCS 0x989680 ;  /* 0x009896800000895d */ /* 0x004fea0003900000 */
[----:B------:R-:W2:Y:S02]  /*bca0*/  @!P0 SYNCS.PHASECHK.TRANS64 P0, [R9+URZ], R0 ;  /* 0x00000000090085a7 */ /* 0x000ea4000800007f */
[----:B--2---:R-:W-:Y:S05]  /*bcb0*/  @!P0 BRA `(.L_x_311) ;  /* 0xfffffffc00f08947 */ /* 0x004fea000383ffff */
.L_x_308:
[----:B------:R-:W-:Y:S05]  /*bcc0*/  BSYNC B0 ;  /* 0x0000000000007941 */ /* 0x000fea0003800000 */
.L_x_307:
[----:B------:R-:W-:Y:S05]  /*bcd0*/  EXIT ;  /* 0x000000000000794d */ /* 0x000fea0003800000 */
.L_x_21:
[----:B---3--:R3:W4:Y:S02]  /*bce0*/  SYNCS.PHASECHK.TRANS64.TRYWAIT P1, [R3+URZ], R0 ;  /* 0x00000000030075a7 */ /* 0x008724000802017f */
[----:B----4-:R-:W-:Y:S05]  /*bcf0*/  @!P1 NANOSLEEP.SYNCS 0x989680 ;  /* 0x009896800000995d */ /* 0x010fea0003900000 */
[----:B------:R-:W4:Y:S02]  /*bd00*/  @!P1 SYNCS.PHASECHK.TRANS64 P1, [R3+URZ], R0 ;  /* 0x00000000030095a7 */ /* 0x000f24000802007f */
[----:B----4-:R-:W-:Y:S05]  /*bd10*/  @!P1 BRA `(.L_x_21) ;  /* 0xfffffffc00f09947 */ /* 0x010fea000383ffff */
[----:B------:R-:W-:Y:S05]  /*bd20*/  BRA `(.L_x_20) ;  /* 0xffffff5400ec7947 */ /* 0x000fea000383ffff */
.L_x_26:
[----:B-1----:R1:W2:Y:S02]  /*bd30*/  SYNCS.PHASECHK.TRANS64.TRYWAIT P1, [R5+URZ], R4 ;  /* 0x00000004050075a7 */ /* 0x0022a4000802017f */
[----:B--2---:R-:W-:Y:S05]  /*bd40*/  @!P1 NANOSLEEP.SYNCS 0x989680 ;  /* 0x009896800000995d */ /* 0x004fea0003900000 */
[----:B------:R-:W2:Y:S02]  /*bd50*/  @!P1 SYNCS.PHASECHK.TRANS64 P1, [R5+URZ], R4 ;  /* 0x00000004050095a7 */ /* 0x000ea4000802007f */
[----:B--2---:R-:W-:Y:S05]  /*bd60*/  @!P1 BRA `(.L_x_26) ;  /* 0xfffffffc00f09947 */ /* 0x004fea000383ffff */
[----:B------:R-:W-:Y:S05]  /*bd70*/  BRA `(.L_x_25) ;  /* 0xffffff5c00687947 */ /* 0x000fea000383ffff */
.L_x_295:
[----:B------:R-:W-:Y:S01]  /*bd80*/  BSSY B1, `(.L_x_312) ;  /* 0x0000006000017945 */ /* 0x000fe20003800000 */
[----:B------:R-:W-:-:S07]  /*bd90*/  IMAD.MOV.U32 R15, RZ, RZ, -0x1 ;  /* 0xffffffffff0f7424 */ /* 0x000fce00078e00ff */
[----:B------:R-:W-:Y:S05]  /*bda0*/  WARPSYNC.COLLECTIVE R15, `(.L_x_313) ;  /* 0x000000000f0c7348 */ /* 0x000fea0003c00000 */
[----:B------:R-:W-:Y:S02]  /*bdb0*/  ELECT P6, UR62, PT ;  /* 0x00000000003e782f */ /* 0x000fe400038c0000 */
[----:B------:R-:W-:Y:S01]  /*bdc0*/  MOV R14, UR62 ;  /* 0x0000003e000e7c02 */ /* 0x000fe20008000f00 */
[----:B------:R-:W-:Y:S10]  /*bdd0*/  ENDCOLLECTIVE ;  /* 0x000000000000791b */ /* 0x000ff40003800000 */
.L_x_313:
[----:B------:R-:W-:Y:S05]  /*bde0*/  BSYNC B1 ;  /* 0x0000000000017941 */ /* 0x000fea0003800000 */
.L_x_312:
[----:B------:R-:W-:Y:S05]  /*bdf0*/  BRA `(.L_x_314) ;  /* 0xfffffff0004c7947 */ /* 0x000fea000383ffff */
.L_x_298:
[----:B-1----:R1:W2:Y:S02]  /*be00*/  SYNCS.PHASECHK.TRANS64.TRYWAIT P0, [R20+URZ+0x10], R7 ;  /* 0x00001007140075a7 */ /* 0x0022a4000800017f */
[----:B--2---:R-:W-:Y:S05]  /*be10*/  @!P0 NANOSLEEP.SYNCS 0x989680 ;  /* 0x009896800000895d */ /* 0x004fea0003900000 */
[----:B------:R-:W2:Y:S02]  /*be20*/  @!P0 SYNCS.PHASECHK.TRANS64 P0, [R20+URZ+0x10], R7 ;  /* 0x00001007140085a7 */ /* 0x000ea4000800007f */
[----:B--2---:R-:W-:Y:S05]  /*be30*/  @!P0 BRA `(.L_x_298) ;  /* 0xfffffffc00f08947 */ /* 0x004fea000383ffff */
[----:B------:R-:W-:Y:S05]  /*be40*/  BRA `(.L_x_315) ;  /* 0xfffffff000887947 */ /* 0x000fea000383ffff */
.L_x_306:
[----:B------:R-:W-:Y:S01]  /*be50*/  BSSY B0, `(.L_x_316) ;  /* 0x0000006000007945 */ /* 0x000fe20003800000 */
[----:B------:R-:W-:-:S07]  /*be60*/  IMAD.MOV.U32 R15, RZ, RZ, -0x1 ;  /* 0xffffffffff0f7424 */ /* 0x000fce00078e00ff */
[----:B------:R-:W-:Y:S05]  /*be70*/  WARPSYNC.COLLECTIVE R15, `(.L_x_317) ;  /* 0x000000000f0c7348 */ /* 0x000fea0003c00000 */
[----:B------:R-:W-:Y:S02]  /*be80*/  ELECT P6, UR62, PT ;  /* 0x00000000003e782f */ /* 0x000fe400038c0000 */
[----:B------:R-:W-:Y:S01]  /*be90*/  MOV R14, UR62 ;  /* 0x0000003e000e7c02 */ /* 0x000fe20008000f00 */
[----:B------:R-:W-:Y:S10]  /*bea0*/  ENDCOLLECTIVE ;  /* 0x000000000000791b */ /* 0x000ff40003800000 */
.L_x_317:
[----:B------:R-:W-:Y:S05]  /*beb0*/  BSYNC B0 ;  /* 0x0000000000007941 */ /* 0x000fea0003800000 */
.L_x_316:
[----:B------:R-:W-:Y:S05]  /*bec0*/  BRA `(.L_x_318) ;  /* 0xfffffffc00187947 */ /* 0x000fea000383ffff */
.L_x_310:
[----:B0-----:R0:W1:Y:S02]  /*bed0*/  SYNCS.PHASECHK.TRANS64.TRYWAIT P0, [R5+URZ], R2 ;  /* 0x00000002050075a7 */ /* 0x001064000800017f */
[----:B-1----:R-:W-:Y:S05]  /*bee0*/  @!P0 NANOSLEEP.SYNCS 0x989680 ;  /* 0x009896800000895d */ /* 0x002fea0003900000 */
[----:B------:R-:W1:Y:S02]  /*bef0*/  @!P0 SYNCS.PHASECHK.TRANS64 P0, [R5+URZ], R2 ;  /* 0x00000002050085a7 */ /* 0x000e64000800007f */
[----:B-1----:R-:W-:Y:S05]  /*bf00*/  @!P0 BRA `(.L_x_310) ;  /* 0xfffffffc00f08947 */ /* 0x002fea000383ffff */
[----:B------:R-:W-:Y:S05]  /*bf10*/  BRA `(.L_x_319) ;  /* 0xfffffffc00507947 */ /* 0x000fea000383ffff */
.L_x_320:
[----:B------:R-:W-:-:S00]  /*bf20*/  BRA `(.L_x_320) ;  /* 0xfffffffc00fc7947 */ /* 0x000fc0000383ffff */
[----:B------:R-:W-:-:S00]  /*bf30*/  NOP ;  /* 0x0000000000007918 */ /* 0x000fc00000000000 */
        /* <DEDUP_REMOVED lines=12> */
.L_x_321:


//--------------------- .nv.global.init           --------------------------
	.section	.nv.global.init,"aw",@progbits
.nv.global.init:
	.type		$str$22,@object
	.size		$str$22,($str$23 - $str$22)
$str$22:
        /*0000*/ 	.byte	0x6b, 0x5f, 0x74, 0x69, 0x6c, 0x65, 0x5f, 0x63, 0x6f, 0x75, 0x6e, 0x74, 0x20, 0x3e, 0x3d, 0x20
        /*0010*/ 	.byte	0x31, 0x00
	.type		$str$23,@object
	.size		$str$23,(__unnamed_1 - $str$23)
$str$23:
        /*0012*/ 	.byte	0x2f, 0x74, 0x6d, 0x70, 0x2f, 0x63, 0x75, 0x74, 0x6c, 0x61, 0x73, 0x73, 0x5f, 0x73, 0x77, 0x65
        /*0022*/ 	.byte	0x65, 0x70, 0x5f, 0x73, 0x72, 0x63, 0x2f, 0x69, 0x6e, 0x63, 0x6c, 0x75, 0x64, 0x65, 0x2f, 0x63
        /*0032*/ 	.byte	0x75, 0x74, 0x6c, 0x61, 0x73, 0x73, 0x2f, 0x67, 0x65, 0x6d, 0x6d, 0x2f, 0x63, 0x6f, 0x6c, 0x6c
        /*0042*/ 	.byte	0x65, 0x63, 0x74, 0x69, 0x76, 0x65, 0x2f, 0x73, 0x6d, 0x39, 0x30, 0x5f, 0x6d, 0x6d, 0x61, 0x5f
        /*0052*/ 	.byte	0x74, 0x6d, 0x61, 0x5f, 0x67, 0x6d, 0x6d, 0x61, 0x5f, 0x73, 0x73, 0x5f, 0x77, 0x61, 0x72, 0x70
        /*0062*/ 	.byte	0x73, 0x70, 0x65, 0x63, 0x69, 0x61, 0x6c, 0x69, 0x7a, 0x65, 0x64, 0x2e, 0x68, 0x70, 0x70, 0x00
	.type		__unnamed_1,@object
	.size		__unnamed_1,(.L_0 - __unnamed_1)
__unnamed_1:
        /*0072*/ 	.byte	0x76, 0x6f, 0x69, 0x64, 0x20, 0x63, 0x75, 0x74, 0x6c, 0x61, 0x73, 0x73, 0x3a, 0x3a, 0x67, 0x65
        /* <DEDUP_REMOVED lines=181> */
        /*0bd2*/ 	.byte	0x00
.L_0:


//--------------------- .nv.shared._ZN7cutlass13device_kernelINS_4gemm6kernel13GemmUniversalIN4cute5tupleIJiiiiEEENS1_10collective13CollectiveMmaINS1_34MainloopSm90TmaGmmaWarpSpecializedILi2ENS5_IJNS4_1CILi2EEENSA_ILi4EEENSA_ILi1EEEEEENS1_35KernelTmaWarpSpecializedCooperativeEEENS5_IJNSA_ILi128EEENSA_ILi256EEESH_EEENS_6half_tENS5_IJlSD_lEEESK_SL_NS4_8TiledMMAINS4_8MMA_AtomIJNS4_4SM904GMMA26MMA_64x256x16_F32F16F16_SSILNSP_5MajorE0ELSR_0ELNSP_7ScaleInE1ELSS_1EEEEEENS4_6LayoutINS5_IJSB_SD_SD_EEENS5_IJSD_NSA_ILi0EEESX_EEEEENS5_IJNS4_10UnderscoreES10_S10_EEEEENS4_23SM90_TMA_LOAD_MULTICASTENS4_14ComposedLayoutINS4_7SwizzleILi3ELi4ELi3EEENS4_18smem_ptr_flag_bitsILi16EEENSV_INS5_IJNSA_ILi8EEENSA_ILi64EEEEEENS5_IJS1A_SD_EEEEEEEvNS4_8identityES13_S1E_vS1F_EENS_8epilogue10collective6detail29Sm90TmaWarpSpecializedAdapterINS1I_15DefaultEpilogueISK_SL_SL_NS1H_6thread17LinearCombinationISK_Li1EffLNS1M_9ScaleType4KindE0ELNS_15FloatRoundStyleE2ESK_EENS1_15EpilogueDefaultEEEEEvvEEEEvNT_6ParamsE --------------------------
	.section	.nv.shared._ZN7cutlass13device_kernelINS_4gemm6kernel13GemmUniversalIN4cute5tupleIJiiiiEEENS1_10collective13CollectiveMmaINS1_34MainloopSm90TmaGmmaWarpSpecializedILi2ENS5_IJNS4_1CILi2EEENSA_ILi4EEENSA_ILi1EEEEEENS1_35KernelTmaWarpSpecializedCooperativeEEENS5_IJNSA_ILi128EEENSA_ILi256EEESH_EEENS_6half_tENS5_IJlSD_lEEESK_SL_NS4_8TiledMMAINS4_8MMA_AtomIJNS4_4SM904GMMA26MMA_64x256x16_F32F16F16_SSILNSP_5MajorE0ELSR_0ELNSP_7ScaleInE1ELSS_1EEEEEENS4_6LayoutINS5_IJSB_SD_SD_EEENS5_IJSD_NSA_ILi0EEESX_EEEEENS5_IJNS4_10UnderscoreES10_S10_EEEEENS4_23SM90_TMA_LOAD_MULTICASTENS4_14ComposedLayoutINS4_7SwizzleILi3ELi4ELi3EEENS4_18smem_ptr_flag_bitsILi16EEENSV_INS5_IJNSA_ILi8EEENSA_ILi64EEEEEENS5_IJS1A_SD_EEEEEEEvNS4_8identityES13_S1E_vS1F_EENS_8epilogue10collective6detail29Sm90TmaWarpSpecializedAdapterINS1I_15DefaultEpilogueISK_SL_SL_NS1H_6thread17LinearCombinationISK_Li1EffLNS1M_9ScaleType4KindE0ELNS_15FloatRoundStyleE2ESK_EENS1_15EpilogueDefaultEEEEEvvEEEEvNT_6ParamsE,"aw",@nobits
	.sectionflags	@""
	.align	16
	.zero		1024


//--------------------- .nv.shared.reserved.0     --------------------------
	.section	.nv.shared.reserved.0,"aw",@nobits
	.weak		__nv_reservedSMEM_offset_0_alias
	.size		__nv_reservedSMEM_offset_0_alias, 0, 0
	.other		__nv_reservedSMEM_offset_0_alias,@"STO_CUDA_RESERVED_SHARED STV_DEFAULT"
__nv_reservedSMEM_offset_0_alias:
	.zero		0


//--------------------- .nv.global                --------------------------
	.section	.nv.global,"aw",@nobits
.nv.global:
	.type		_ZN40_INTERNAL_372b2358_4_k_cu_6e2a3477_292544cute1_E,@object
	.size		_ZN40_INTERNAL_372b2358_4_k_cu_6e2a3477_292544cute1_E,(_ZN40_INTERNAL_372b2358_4_k_cu_6e2a3477_292544cuda3std3__45__cpo6cbeginE - _ZN40_INTERNAL_372b2358_4_k_cu_6e2a3477_292544cute1_E)
_ZN40_INTERNAL_372b2358_4_k_cu_6e2a3477_292544cute1_E:
	.zero		1
	.type		_ZN40_INTERNAL_372b2358_4_k_cu_6e2a3477_292544cuda3std3__45__cpo6cbeginE,@object
	.size		_ZN40_INTERNAL_372b2358_4_k_cu_6e2a3477_292544cuda3std3__45__cpo6cbeginE,(_ZN40_INTERNAL_372b2358_4_k_cu_6e2a3477_292544cuda3std3__48in_placeE - _ZN40_INTERNAL_372b2358_4_k_cu_6e2a3477_292544cuda3std3__45__cpo6cbeginE)
_ZN40_INTERNAL_372b2358_4_k_cu_6e2a3477_292544cuda3std3__45__cpo6cbeginE:
	.zero		1
	.type		_ZN40_INTERNAL_372b2358_4_k_cu_6e2a3477_292544cuda3std3__48in_placeE,@object
	.size		_ZN40_INTERNAL_372b2358_4_k_cu_6e2a3477_292544cuda3std3__48in_placeE,(_ZN40_INTERNAL_372b2358_4_k_cu_6e2a3477_292544cuda3std6ranges3__45__cpo9iter_moveE - _ZN40_INTERNAL_372b2358_4_k_cu_6e2a3477_292544cuda3std3__48in_placeE)
_ZN40_INTERNAL_372b2358_4_k_cu_6e2a3477_292544cuda3std3__48in_placeE:
	.zero		1
	.type		_ZN40_INTERNAL_372b2358_4_k_cu_6e2a3477_292544cuda3std6ranges3__45__cpo9iter_moveE,@object
	.size		_ZN40_INTERNAL_372b2358_4_k_cu_6e2a3477_292544cuda3std6ranges3__45__cpo9iter_moveE,(_ZN40_INTERNAL_372b2358_4_k_cu_6e2a3477_292544cuda3std3__45__cpo5beginE - _ZN40_INTERNAL_372b2358_4_k_cu_6e2a3477_292544cuda3std6ranges3__45__cpo9iter_moveE)
_ZN40_INTERNAL_372b2358_4_k_cu_6e2a3477_292544cuda3std6ranges3__45__cpo9iter_moveE:
	.zero		1
	.type		_ZN40_INTERNAL_372b2358_4_k_cu_6e2a3477_292544cuda3std3__45__cpo5beginE,@object
	.size		_ZN40_INTERNAL_372b2358_4_k_cu_6e2a3477_292544cuda3std3__45__cpo5beginE,(_ZN40_INTERNAL_372b2358_4_k_cu_6e2a3477_292544cuda3std3__442_GLOBAL__N__372b2358_4_k_cu_6e2a3477_292546ignoreE - _ZN40_INTERNAL_372b2358_4_k_cu_6e2a3477_292544cuda3std3__45__cpo5beginE)
_ZN40_INTERNAL_372b2358_4_k_cu_6e2a3477_292544cuda3std3__45__cpo5beginE:
	.zero		1
	.type		_ZN40_INTERNAL_372b2358_4_k_cu_6e2a3477_292544cuda3std3__442_GLOBAL__N__372b2358_4_k_cu_6e2a3477_292546ignoreE,@object
	.size		_ZN40_INTERNAL_372b2358_4_k_cu_6e2a3477_292544cuda3std3__442_GLOBAL__N__372b2358_4_k_cu_6e2a3477_292546ignoreE,(_ZN40_INTERNAL_372b2358_4_k_cu_6e2a3477_292544cute7productE - _ZN40_INTERNAL_372b2358_4_k_cu_6e2a3477_292544cuda3std3__442_GLOBAL__N__372b2358_4_k_cu_6e2a3477_292546ignoreE)
_ZN40_INTERNAL_372b2358_4_k_cu_6e2a3477_292544cuda3std3__442_GLOBAL__N__372b2358_4_k_cu_6e2a3477_292546ignoreE:
	.zero		1
	.type		_ZN40_INTERNAL_372b2358_4_k_cu_6e2a3477_292544cute7productE,@object
	.size		_ZN40_INTERNAL_372b2358_4_k_cu_6e2a3477_292544cute7productE,(_ZN40_INTERNAL_372b2358_4_k_cu_6e2a3477_292544cuda3std3__45__cpo3endE - _ZN40_INTERNAL_372b2358_4_k_cu_6e2a3477_292544cute7productE)
_ZN40_INTERNAL_372b2358_4_k_cu_6e2a3477_292544cute7productE:
	.zero		1
	.type		_ZN40_INTERNAL_372b2358_4_k_cu_6e2a3477_292544cuda3std3__45__cpo3endE,@object
	.size		_ZN40_INTERNAL_372b2358_4_k_cu_6e2a3477_292544cuda3std3__45__cpo3endE,(_ZN40_INTERNAL_372b2358_4_k_cu_6e2a3477_292544cuda3std3__419piecewise_constructE - _ZN40_INTERNAL_372b2358_4_k_cu_6e2a3477_292544cuda3std3__45__cpo3endE)
_ZN40_INTERNAL_372b2358_4_k_cu_6e2a3477_292544cuda3std3__45__cpo3endE:
	.zero		1
	.type		_ZN40_INTERNAL_372b2358_4_k_cu_6e2a3477_292544cuda3std3__419piecewise_constructE,@object
	.size		_ZN40_INTERNAL_372b2358_4_k_cu_6e2a3477_292544cuda3std3__419piecewise_constructE,(_ZN40_INTERNAL_372b2358_4_k_cu_6e2a3477_292544cuda3std3__45__cpo4cendE - _ZN40_INTERNAL_372b2358_4_k_cu_6e2a3477_292544cuda3std3__419piecewise_constructE)
_ZN40_INTERNAL_372b2358_4_k_cu_6e2a3477_292544cuda3std3__419piecewise_constructE:
	.zero		1
	.type		_ZN40_INTERNAL_372b2358_4_k_cu_6e2a3477_292544cuda3std3__45__cpo4cendE,@object
	.size		_ZN40_INTERNAL_372b2358_4_k_cu_6e2a3477_292544cuda3std3__45__cpo4cendE,(_ZN40_INTERNAL_372b2358_4_k_cu_6e2a3477_292544cuda3std6ranges3__45__cpo4swapE - _ZN40_INTERNAL_372b2358_4_k_cu_6e2a3477_292544cuda3std3__45__cpo4cendE)
_ZN40_INTERNAL_372b2358_4_k_cu_6e2a3477_292544cuda3std3__45__cpo4cendE:
	.zero		1
	.type		_ZN40_INTERNAL_372b2358_4_k_cu_6e2a3477_292544cuda3std6ranges3__45__cpo4swapE,@object
	.size		_ZN40_INTERNAL_372b2358_4_k_cu_6e2a3477_292544cuda3std6ranges3__45__cpo4swapE,(.L_8 - _ZN40_INTERNAL_372b2358_4_k_cu_6e2a3477_292544cuda3std6ranges3__45__cpo4swapE)
_ZN40_INTERNAL_372b2358_4_k_cu_6e2a3477_292544cuda3std6ranges3__45__cpo4swapE:
	.zero		1
.L_8:


//--------------------- .nv.constant0._ZN7cutlass13device_kernelINS_4gemm6kernel13GemmUniversalIN4cute5tupleIJiiiiEEENS1_10collective13CollectiveMmaINS1_34MainloopSm90TmaGmmaWarpSpecializedILi2ENS5_IJNS4_1CILi2EEENSA_ILi4EEENSA_ILi1EEEEEENS1_35KernelTmaWarpSpecializedCooperativeEEENS5_IJNSA_ILi128EEENSA_ILi256EEESH_EEENS_6half_tENS5_IJlSD_lEEESK_SL_NS4_8TiledMMAINS4_8MMA_AtomIJNS4_4SM904GMMA26MMA_64x256x16_F32F16F16_SSILNSP_5MajorE0ELSR_0ELNSP_7ScaleInE1ELSS_1EEEEEENS4_6LayoutINS5_IJSB_SD_SD_EEENS5_IJSD_NSA_ILi0EEESX_EEEEENS5_IJNS4_10UnderscoreES10_S10_EEEEENS4_23SM90_TMA_LOAD_MULTICASTENS4_14ComposedLayoutINS4_7SwizzleILi3ELi4ELi3EEENS4_18smem_ptr_flag_bitsILi16EEENSV_INS5_IJNSA_ILi8EEENSA_ILi64EEEEEENS5_IJS1A_SD_EEEEEEEvNS4_8identityES13_S1E_vS1F_EENS_8epilogue10collective6detail29Sm90TmaWarpSpecializedAdapterINS1I_15DefaultEpilogueISK_SL_SL_NS1H_6thread17LinearCombinationISK_Li1EffLNS1M_9ScaleType4KindE0ELNS_15FloatRoundStyleE2ESK_EENS1_15EpilogueDefaultEEEEEvvEEEEvNT_6ParamsE --------------------------
	.section	.nv.constant0._ZN7cutlass13device_kernelINS_4gemm6kernel13GemmUniversalIN4cute5tupleIJiiiiEEENS1_10collective13CollectiveMmaINS1_34MainloopSm90TmaGmmaWarpSpecializedILi2ENS5_IJNS4_1CILi2EEENSA_ILi4EEENSA_ILi1EEEEEENS1_35KernelTmaWarpSpecializedCooperativeEEENS5_IJNSA_ILi128EEENSA_ILi256EEESH_EEENS_6half_tENS5_IJlSD_lEEESK_SL_NS4_8TiledMMAINS4_8MMA_AtomIJNS4_4SM904GMMA26MMA_64x256x16_F32F16F16_SSILNSP_5MajorE0ELSR_0ELNSP_7ScaleInE1ELSS_1EEEEEENS4_6LayoutINS5_IJSB_SD_SD_EEENS5_IJSD_NSA_ILi0EEESX_EEEEENS5_IJNS4_10UnderscoreES10_S10_EEEEENS4_23SM90_TMA_LOAD_MULTICASTENS4_14ComposedLayoutINS4_7SwizzleILi3ELi4ELi3EEENS4_18smem_ptr_flag_bitsILi16EEENSV_INS5_IJNSA_ILi8EEENSA_ILi64EEEEEENS5_IJS1A_SD_EEEEEEEvNS4_8identityES13_S1E_vS1F_EENS_8epilogue10collective6detail29Sm90TmaWarpSpecializedAdapterINS1I_15DefaultEpilogueISK_SL_SL_NS1H_6thread17LinearCombinationISK_Li1EffLNS1M_9ScaleType4KindE0ELNS_15FloatRoundStyleE2ESK_EENS1_15EpilogueDefaultEEEEEvvEEEEvNT_6ParamsE,"a",@progbits
	.sectionflags	@""
	.align	4
.nv.constant0._ZN7cutlass13device_kernelINS_4gemm6kernel13GemmUniversalIN4cute5tupleIJiiiiEEENS1_10collective13CollectiveMmaINS1_34MainloopSm90TmaGmmaWarpSpecializedILi2ENS5_IJNS4_1CILi2EEENSA_ILi4EEENSA_ILi1EEEEEENS1_35KernelTmaWarpSpecializedCooperativeEEENS5_IJNSA_ILi128EEENSA_ILi256EEESH_EEENS_6half_tENS5_IJlSD_lEEESK_SL_NS4_8TiledMMAINS4_8MMA_AtomIJNS4_4SM904GMMA26MMA_64x256x16_F32F16F16_SSILNSP_5MajorE0ELSR_0ELNSP_7ScaleInE1ELSS_1EEEEEENS4_6LayoutINS5_IJSB_SD_SD_EEENS5_IJSD_NSA_ILi0EEESX_EEEEENS5_IJNS4_10UnderscoreES10_S10_EEEEENS4_23SM90_TMA_LOAD_MULTICASTENS4_14ComposedLayoutINS4_7SwizzleILi3ELi4ELi3EEENS4_18smem_ptr_flag_bitsILi16EEENSV_INS5_IJNSA_ILi8EEENSA_ILi64EEEEEENS5_IJS1A_SD_EEEEEEEvNS4_8identityES13_S1E_vS1F_EENS_8epilogue10collective6detail29Sm90TmaWarpSpecializedAdapterINS1I_15DefaultEpilogueISK_SL_SL_NS1H_6thread17LinearCombinationISK_Li1EffLNS1M_9ScaleType4KindE0ELNS_15FloatRoundStyleE2ESK_EENS1_15EpilogueDefaultEEEEEvvEEEEvNT_6ParamsE:
	.zero		1664


//--------------------- SYMBOLS --------------------------

	.type		.nv.reservedSmem.offset0,@object
	.size		.nv.reservedSmem.offset0,0x4
	.type		__assertfail,@function
